def gluon_wgmma(
    a_ptr,
    b_ptr,
    c_ptr,
    M,
    N,
    K,
    stride_am,
    stride_bk,
    stride_cm,
    BLOCK_M: gl.constexpr,
    BLOCK_N: gl.constexpr,
    BLOCK_K: gl.constexpr,
    DTYPE: gl.constexpr,
    A_LAYOUT: gl.constexpr,
    B_LAYOUT: gl.constexpr,
    C_LAYOUT: gl.constexpr,
    B_SHAPE: gl.constexpr,
    TRANS_B: gl.constexpr,
    NUM_BUFFERS: gl.constexpr,
    NUM_WARPS: gl.constexpr,
):
    a_desc = tma.make_tensor_descriptor(
        a_ptr, [M, K], [stride_am, 1], [BLOCK_M, BLOCK_K], A_LAYOUT
    )
    b_desc = tma.make_tensor_descriptor(
        b_ptr,
        [N, K] if TRANS_B else [K, N],
        [stride_bk, 1],
        B_SHAPE,
        B_LAYOUT,
    )
    c_desc = tma.make_tensor_descriptor(
        c_ptr, [M, N], [stride_cm, 1], [BLOCK_M, BLOCK_N], C_LAYOUT
    )

    a_bufs = gl.allocate_shared_memory(
        DTYPE, [NUM_BUFFERS, BLOCK_M, BLOCK_K], A_LAYOUT
    )
    b_bufs = gl.allocate_shared_memory(DTYPE, [NUM_BUFFERS] + B_SHAPE, B_LAYOUT)

    pid_m = gl.program_id(0)
    pid_n = gl.program_id(1)
    off_m = pid_m * BLOCK_M
    off_n = pid_n * BLOCK_N

    mma_layout: gl.constexpr = pick_wgmma_layout(DTYPE, BLOCK_M, BLOCK_N, NUM_WARPS)
    acc = warpgroup_mma_init(
        gl.zeros((BLOCK_M, BLOCK_N), dtype=gl.float32, layout=mma_layout)
    )

    bars = gl.allocate_shared_memory(
        gl.int64, [NUM_BUFFERS, 1], mbarrier.MBarrierLayout()
    )
    for i in gl.static_range(NUM_BUFFERS):
        mbarrier.init(bars.index(i), count=1)
    idx = 0
    phase = 0

    for k in range(0, K, BLOCK_K):
        a = a_bufs.index(idx)
        b = b_bufs.index(idx)
        bar = bars.index(idx)
        mbarrier.expect(bar, a_desc.block_type.nbytes + b_desc.block_type.nbytes)
        tma.async_copy_global_to_shared(a_desc, [off_m, k], bar, a)
        tma.async_copy_global_to_shared(
            b_desc, [off_n, k] if TRANS_B else [k, off_n], bar, b
        )
        mbarrier.wait(bar, phase=phase)

        if TRANS_B:
            b = b.permute((1, 0))
        acc = warpgroup_mma_wait(num_outstanding=0, deps=(acc,))
        acc = warpgroup_mma(a, b, acc, is_async=True)

        idx += 1
        if idx == NUM_BUFFERS:
            idx = 0
            phase ^= 1

    acc = warpgroup_mma_wait(num_outstanding=0, deps=(acc,))
    for i in gl.static_range(NUM_BUFFERS):
        mbarrier.invalidate(bars.index(i))

    c_smem = gl.allocate_shared_memory(DTYPE, [BLOCK_M, BLOCK_N], C_LAYOUT)
    c_smem.store(acc.to(DTYPE))
    fence_async_shared()
    tma.async_copy_shared_to_global(c_desc, [off_m, off_n], c_smem)
    tma.store_wait(pendings=0)

# config = {"BLOCK_K": 32, "BLOCK_M": 128, "BLOCK_N": 128, "arch": "sm_90", "dtype": "bf16", "num_buffers": 2, "num_warps": 8, "trans_b": 1}
# arch = sm_90


// ===== COMPILED SASS (sm_90a) =====

	.target	sm_90a

	.elftype	@"ET_EXEC"


//--------------------- .note.nv.tkinfo           --------------------------
	.section	.note.nv.tkinfo,"",@"SHT_NOTE"
	.sectionflags	@"SHF_NOTE_NV_TKINFO"
	.tkinfo
        /*0018*/ 	.word	0x00000002
        /*0030*/ 	.string	""
        /*0030*/ 	.string	"ptxas"
        /*0030*/ 	.string	"Cuda compilation tools, release 13.0, V13.0.88"
        /*0030*/ 	.string	"Build cuda_13.0.r13.0/compiler.36424714_0"
        /*0030*/ 	.string	"-v  -suppress-debug-info  -lineinfo  -arch sm_90a "



//--------------------- .note.nv.cuinfo           --------------------------
	.section	.note.nv.cuinfo,"",@"SHT_NOTE"
	.sectionflags	@"SHF_NOTE_NV_CUINFO"
        /*0018*/ 	.short	0x0002
        /*001a*/ 	.short	0x005a
        /*001c*/ 	.short	0x0082
	.zero		2


//--------------------- .nv.info                  --------------------------
	.section	.nv.info,"",@"SHT_CUDA_INFO"
	.align	4


	//----- nvinfo : EIATTR_REGCOUNT
	.align		4
        /*0000*/ 	.byte	0x04, 0x2f
        /*0002*/ 	.short	(.L_1 - .L_0)
	.align		4
.L_0:
        /*0004*/ 	.word	index@(gluon_wgmma)
        /*0008*/ 	.word	0x0000005a


	//----- nvinfo : EIATTR_FRAME_SIZE
	.align		4
.L_1:
        /*000c*/ 	.byte	0x04, 0x11
        /*000e*/ 	.short	(.L_3 - .L_2)
	.align		4
.L_2:
        /*0010*/ 	.word	index@(gluon_wgmma)
        /*0014*/ 	.word	0x00000000


	//----- nvinfo : EIATTR_MIN_STACK_SIZE
	.align		4
.L_3:
        /*0018*/ 	.byte	0x04, 0x12
        /*001a*/ 	.short	(.L_5 - .L_4)
	.align		4
.L_4:
        /*001c*/ 	.word	index@(gluon_wgmma)
        /*0020*/ 	.word	0x00000000
.L_5:


//--------------------- .nv.compat                --------------------------
	.section	.nv.compat,"",@"SHT_CUDA_COMPAT_INFO"
	.align	4
        /*0000*/ 	.byte	0x02, 0x09, 0x01, 0x00, 0x02, 0x02, 0x04, 0x00, 0x02, 0x05, 0x05, 0x00, 0x03, 0x07, 0x01, 0x01
        /*0010*/ 	.byte	0x02, 0x03, 0x03, 0x00, 0x02, 0x06, 0x01, 0x00, 0x04, 0x0b, 0x08, 0x00, 0x00, 0x00, 0x00, 0x00
        /*0020*/ 	.byte	0x00, 0x00, 0x00, 0x00


//--------------------- .nv.info.gluon_wgmma      --------------------------
	.section	.nv.info.gluon_wgmma,"",@"SHT_CUDA_INFO"
	.sectionflags	@""
	.align	4


	//----- nvinfo : EIATTR_CUDA_API_VERSION
	.align		4
        /*0000*/ 	.byte	0x04, 0x37
        /*0002*/ 	.short	(.L_7 - .L_6)
.L_6:
        /*0004*/ 	.word	0x00000082


	//----- nvinfo : EIATTR_KPARAM_INFO
	.align		4
.L_7:
        /*0008*/ 	.byte	0x04, 0x17
        /*000a*/ 	.short	(.L_9 - .L_8)
.L_8:
        /*000c*/ 	.word	0x00000000
        /*0010*/ 	.short	0x000a
        /*0012*/ 	.short	0x0048
        /*0014*/ 	.byte	0x00, 0xf4, 0x21, 0x00


	//----- nvinfo : EIATTR_KPARAM_INFO
	.align		4
.L_9:
        /*0018*/ 	.byte	0x04, 0x17
        /*001a*/ 	.short	(.L_11 - .L_10)
.L_10:
        /*001c*/ 	.word	0x00000000
        /*0020*/ 	.short	0x0009
        /*0022*/ 	.short	0x0040
        /*0024*/ 	.byte	0x00, 0xf4, 0x21, 0x00


	//----- nvinfo : EIATTR_KPARAM_INFO
	.align		4
.L_11:
        /*0028*/ 	.byte	0x04, 0x17
        /*002a*/ 	.short	(.L_13 - .L_12)
.L_12:
        /*002c*/ 	.word	0x00000000
        /*0030*/ 	.short	0x0008
        /*0032*/ 	.short	0x0038
        /*0034*/ 	.byte	0x00, 0xf0, 0x21, 0x00


	//----- nvinfo : EIATTR_KPARAM_INFO
	.align		4
.L_13:
        /*0038*/ 	.byte	0x04, 0x17
        /*003a*/ 	.short	(.L_15 - .L_14)
.L_14:
        /*003c*/ 	.word	0x00000000
        /*0040*/ 	.short	0x0007
        /*0042*/ 	.short	0x0030
        /*0044*/ 	.byte	0x00, 0xf0, 0x21, 0x00


	//----- nvinfo : EIATTR_KPARAM_INFO
	.align		4
.L_15:
        /*0048*/ 	.byte	0x04, 0x17
        /*004a*/ 	.short	(.L_17 - .L_16)
.L_16:
        /*004c*/ 	.word	0x00000000
        /*0050*/ 	.short	0x0006
        /*0052*/ 	.short	0x0028
        /*0054*/ 	.byte	0x00, 0xf0, 0x21, 0x00


	//----- nvinfo : EIATTR_KPARAM_INFO
	.align		4
.L_17:
        /*0058*/ 	.byte	0x04, 0x17
        /*005a*/ 	.short	(.L_19 - .L_18)
.L_18:
        /*005c*/ 	.word	0x00000000
        /*0060*/ 	.short	0x0005
        /*0062*/ 	.short	0x0020
        /*0064*/ 	.byte	0x00, 0xf0, 0x11, 0x00


	//----- nvinfo : EIATTR_KPARAM_INFO
	.align		4
.L_19:
        /*0068*/ 	.byte	0x04, 0x17
        /*006a*/ 	.short	(.L_21 - .L_20)
.L_20:
        /*006c*/ 	.word	0x00000000
        /*0070*/ 	.short	0x0004
        /*0072*/ 	.short	0x001c
        /*0074*/ 	.byte	0x00, 0xf0, 0x11, 0x00


	//----- nvinfo : EIATTR_KPARAM_INFO
	.align		4
.L_21:
        /*0078*/ 	.byte	0x04, 0x17
        /*007a*/ 	.short	(.L_23 - .L_22)
.L_22:
        /*007c*/ 	.word	0x00000000
        /*0080*/ 	.short	0x0003
        /*0082*/ 	.short	0x0018
        /*0084*/ 	.byte	0x00, 0xf0, 0x11, 0x00


	//----- nvinfo : EIATTR_KPARAM_INFO
	.align		4
.L_23:
        /*0088*/ 	.byte	0x04, 0x17
        /*008a*/ 	.short	(.L_25 - .L_24)
.L_24:
        /*008c*/ 	.word	0x00000000
        /*0090*/ 	.short	0x0002
        /*0092*/ 	.short	0x0010
        /*0094*/ 	.byte	0x00, 0xf4, 0x21, 0x00


	//----- nvinfo : EIATTR_KPARAM_INFO
	.align		4
.L_25:
        /*0098*/ 	.byte	0x04, 0x17
        /*009a*/ 	.short	(.L_27 - .L_26)
.L_26:
        /*009c*/ 	.word	0x00000000
        /*00a0*/ 	.short	0x0001
        /*00a2*/ 	.short	0x0008
        /*00a4*/ 	.byte	0x00, 0xf4, 0x21, 0x00


	//----- nvinfo : EIATTR_KPARAM_INFO
	.align		4
.L_27:
        /*00a8*/ 	.byte	0x04, 0x17
        /*00aa*/ 	.short	(.L_29 - .L_28)
.L_28:
        /*00ac*/ 	.word	0x00000000
        /*00b0*/ 	.short	0x0000
        /*00b2*/ 	.short	0x0000
        /*00b4*/ 	.byte	0x00, 0xf4, 0x21, 0x00


	//----- nvinfo : EIATTR_SPARSE_MMA_MASK
	.align		4
.L_29:
        /*00b8*/ 	.byte	0x03, 0x50
        /*00ba*/ 	.short	0x0000


	//----- nvinfo : EIATTR_MAXREG_COUNT
	.align		4
        /*00bc*/ 	.byte	0x03, 0x1b
        /*00be*/ 	.short	0x00ff


	//----- nvinfo : EIATTR_NUM_BARRIERS
	.align		4
        /*00c0*/ 	.byte	0x02, 0x4c
        /*00c2*/ 	.byte	0x01
	.zero		1


	//----- nvinfo : EIATTR_MERCURY_ISA_VERSION
	.align		4
        /*00c4*/ 	.byte	0x03, 0x5f
        /*00c6*/ 	.short	0x0101


	//----- nvinfo : EIATTR_INT_WARP_WIDE_INSTR_OFFSETS
	.align		4
        /*00c8*/ 	.byte	0x04, 0x31
        /*00ca*/ 	.short	(.L_31 - .L_30)


	//   ....[0]....
.L_30:
        /*00cc*/ 	.word	0x00001330


	//   ....[1]....
        /*00d0*/ 	.word	0x00001350


	//   ....[2]....
        /*00d4*/ 	.word	0x00001400


	//   ....[3]....
        /*00d8*/ 	.word	0x000018c0


	//   ....[4]....
        /*00dc*/ 	.word	0x000018d0


	//   ....[5]....
        /*00e0*/ 	.word	0x00001940


	//   ....[6]....
        /*00e4*/ 	.word	0x00001950


	//   ....[7]....
        /*00e8*/ 	.word	0x00002020


	//   ....[8]....
        /*00ec*/ 	.word	0x00002030


	//----- nvinfo : EIATTR_COOP_GROUP_MASK_REGIDS
	.align		4
.L_31:
        /*00f0*/ 	.byte	0x04, 0x29
        /*00f2*/ 	.short	(.L_33 - .L_32)


	//   ....[0]....
.L_32:
        /*00f4*/ 	.word	0xffffffff


	//   ....[1]....
        /*00f8*/ 	.word	0xffffffff


	//   ....[2]....
        /*00fc*/ 	.word	0xffffffff


	//----- nvinfo : EIATTR_COOP_GROUP_INSTR_OFFSETS
	.align		4
.L_33:
        /*0100*/ 	.byte	0x04, 0x28
        /*0102*/ 	.short	(.L_35 - .L_34)


	//   ....[0]....
.L_34:
        /*0104*/ 	.word	0x00000150


	//   ....[1]....
        /*0108*/ 	.word	0x00000710


	//   ....[2]....
        /*010c*/ 	.word	0x00000d00


	//----- nvinfo : EIATTR_MBARRIER_INSTR_OFFSETS
	.align		4
.L_35:
        /*0110*/ 	.byte	0x04, 0x39
        /*0112*/ 	.short	(.L_37 - .L_36)


	//   ....[0]....
.L_36:
        /*0114*/ 	.word	0x000014a0
        /*0118*/ 	.word	0x000000ff
        /*011c*/ 	.word	0x00008000
        /*0120*/ 	.short	0x0100
        /*0122*/ 	.byte	0x14
	.zero		1


	//   ....[1]....
        /*0124*/ 	.word	0x000015e0
        /*0128*/ 	.word	0x000000ff
        /*012c*/ 	.word	0x00008008
        /*0130*/ 	.short	0x0100
        /*0132*/ 	.byte	0x14
	.zero		1


	//   ....[2]....
        /*0134*/ 	.word	0x00001a00
        /*0138*/ 	.word	0x000000ff
        /*013c*/ 	.word	0x00008000
        /*0140*/ 	.short	0x010a
        /*0142*/ 	.byte	0x12
	.zero		1


	//   ....[3]....
        /*0144*/ 	.word	0x00001d40
        /*0148*/ 	.word	0x000000ff
        /*014c*/ 	.word	0x00008000
        /*0150*/ 	.short	0x0108
        /*0152*/ 	.byte	0x14
	.zero		1


	//   ....[4]....
        /*0154*/ 	.word	0x00001e60
        /*0158*/ 	.word	0x000000ff
        /*015c*/ 	.word	0x00008008
        /*0160*/ 	.short	0x0108
        /*0162*/ 	.byte	0x14
	.zero		1


	//   ....[5]....
        /*0164*/ 	.word	0x000020c0
        /*0168*/ 	.word	0x000000ff
        /*016c*/ 	.word	0x00008000
        /*0170*/ 	.short	0x010a
        /*0172*/ 	.byte	0x12
	.zero		1


	//----- nvinfo : EIATTR_NUM_MBARRIERS
	.align		4
.L_37:
        /*0174*/ 	.byte	0x03, 0x38
        /*0176*/ 	.short	0x0002


	//----- nvinfo : EIATTR_EXIT_INSTR_OFFSETS
	.align		4
        /*0178*/ 	.byte	0x04, 0x1c
        /*017a*/ 	.short	(.L_39 - .L_38)


	//   ....[0]....
.L_38:
        /*017c*/ 	.word	0x000020b0


	//----- nvinfo : EIATTR_REQNTID
	.align		4
.L_39:
        /*0180*/ 	.byte	0x04, 0x10
        /*0182*/ 	.short	(.L_41 - .L_40)
.L_40:
        /*0184*/ 	.word	0x00000100
        /*0188*/ 	.word	0x00000001
        /*018c*/ 	.word	0x00000001


	//----- nvinfo : EIATTR_CRS_STACK_SIZE
	.align		4
.L_41:
        /*0190*/ 	.byte	0x04, 0x1e
        /*0192*/ 	.short	(.L_43 - .L_42)
.L_42:
        /*0194*/ 	.word	0x00000000


	//----- nvinfo : EIATTR_CBANK_PARAM_SIZE
	.align		4
.L_43:
        /*0198*/ 	.byte	0x03, 0x19
        /*019a*/ 	.short	0x0050


	//----- nvinfo : EIATTR_PARAM_CBANK
	.align		4
        /*019c*/ 	.byte	0x04, 0x0a
        /*019e*/ 	.short	(.L_45 - .L_44)
	.align		4
.L_44:
        /*01a0*/ 	.word	index@(.nv.constant0.gluon_wgmma)
        /*01a4*/ 	.short	0x0210
        /*01a6*/ 	.short	0x0050


	//----- nvinfo : EIATTR_SW_WAR
	.align		4
.L_45:
        /*01a8*/ 	.byte	0x04, 0x36
        /*01aa*/ 	.short	(.L_47 - .L_46)
.L_46:
        /*01ac*/ 	.word	0x00000008
.L_47:


//--------------------- .nv.callgraph             --------------------------
	.section	.nv.callgraph,"",@"SHT_CUDA_CALLGRAPH"
	.align	4
	.sectionentsize	8
	.align		4
        /*0000*/ 	.word	0x00000000
	.align		4
        /*0004*/ 	.word	0xffffffff
	.align		4
        /*0008*/ 	.word	0x00000000
	.align		4
        /*000c*/ 	.word	0xfffffffe
	.align		4
        /*0010*/ 	.word	0x00000000
	.align		4
        /*0014*/ 	.word	0xfffffffd
	.align		4
        /*0018*/ 	.word	0x00000000
	.align		4
        /*001c*/ 	.word	0xfffffffc


//--------------------- .text.gluon_wgmma         --------------------------
	.section	.text.gluon_wgmma,"ax",@progbits
	.align	128
        .global         gluon_wgmma
        .type           gluon_wgmma,@function
        .size           gluon_wgmma,(.L_x_52 - gluon_wgmma)
        .other          gluon_wgmma,@"STO_CUDA_ENTRY STV_DEFAULT"
gluon_wgmma:
.text.gluon_wgmma:
[----:B------:R-:W-:Y:S01]  /*0000*/  LDC R1, c[0x0][0x28] ;  /* 0x00000a00ff017b82 */ /* 0x000fe20000000800 */
[----:B------:R-:W1:Y:S07]  /*0010*/  S2R R0, SR_TID.X ;  /* 0x0000000000007919 */ /* 0x000e6e0000002100 */
[----:B------:R-:W2:Y:S01]  /*0020*/  S2UR UR4, SR_CgaCtaId ;  /* 0x00000000000479c3 */ /* 0x000ea20000008800 */
[----:B------:R-:W-:Y:S01]  /*0030*/  UMOV UR20, 0x400 ;  /* 0x0000040000147882 */ /* 0x000fe20000000000 */
[----:B------:R-:W-:Y:S01]  /*0040*/  ULDC UR6, c[0x0][0xc] ;  /* 0x0000030000067ab9 */ /* 0x000fe20000000800 */
[----:B------:R-:W-:Y:S01]  /*0050*/  ULDC.64 UR26, c[0x0][0x250] ;  /* 0x00009400001a7ab9 */ /* 0x000fe20000000a00 */
[----:B------:R-:W-:Y:S04]  /*0060*/  BSSY B0, `(.L_x_0) ;  /* 0x000001f000007945 */ /* 0x000fe80003800000 */
[----:B------:R-:W3:Y:S08]  /*0070*/  LDC R4, c[0x0][0x228] ;  /* 0x00008a00ff047b82 */ /* 0x000ef00000000800 */
[----:B------:R-:W4:Y:S08]  /*0080*/  LDC R13, c[0x0][0x230] ;  /* 0x00008c00ff0d7b82 */ /* 0x000f300000000800 */
[----:B------:R-:W-:Y:S01]  /*0090*/  S2UR UR28, SR_CTAID.Y ;  /* 0x00000000001c79c3 */ /* 0x000fe20000002600 */
[----:B--2---:R-:W-:-:S03]  /*00a0*/  ULEA UR20, UR4, UR20, 0x18 ;  /* 0x0000001404147291 */ /* 0x004fc6000f8ec03f */
[----:B------:R-:W-:Y:S01]  /*00b0*/  ULDC UR4, c[0x0][0x10] ;  /* 0x0000040000047ab9 */ /* 0x000fe20000000800 */
[----:B-1----:R-:W-:-:S03]  /*00c0*/  LOP3.LUT R6, R0, 0xff, RZ, 0xc0, !PT ;  /* 0x000000ff00067812 */ /* 0x002fc600078ec0ff */
[----:B------:R-:W1:Y:S01]  /*00d0*/  S2UR UR5, SR_CTAID.Z ;  /* 0x00000000000579c3 */ /* 0x000e620000002700 */
[----:B---3--:R-:W-:Y:S01]  /*00e0*/  VIADD R4, R4, 0xffffffff ;  /* 0xffffffff04047836 */ /* 0x008fe20000000000 */
[C---:B------:R-:W-:Y:S02]  /*00f0*/  ISETP.GE.U32.AND P0, PT, R6.reuse, 0x20, PT ;  /* 0x000000200600780c */ /* 0x040fe40003f06070 */
[C---:B------:R-:W-:Y:S02]  /*0100*/  ISETP.NE.U32.AND P2, PT, R6.reuse, RZ, PT ;  /* 0x000000ff0600720c */ /* 0x040fe40003f45070 */
[----:B------:R-:W-:Y:S02]  /*0110*/  LEA R12, R6, UR20, 0x2 ;  /* 0x00000014060c7c11 */ /* 0x000fe4000f8e10ff */
[----:B------:R-:W2:Y:S01]  /*0120*/  S2UR UR29, SR_CTAID.X ;  /* 0x00000000001d79c3 */ /* 0x000ea20000002500 */
[----:B----4-:R-:W-:-:S06]  /*0130*/  VIADD R9, R13, 0xffffffff ;  /* 0xffffffff0d097836 */ /* 0x010fcc0000000000 */
[----:B------:R3:W-:Y:S01]  /*0140*/  @!P0 STS [R12], RZ ;  /* 0x000000ff0c008388 */ /* 0x0007e20000000800 */
[----:B------:R-:W-:-:S03]  /*0150*/  NOP ;  /* 0x0000000000007918 */ /* 0x000fc60000000000 */
[----:B------:R3:W-:Y:S01]  /*0160*/  @!P2 STS [UR20+0x24], R4 ;  /* 0x00002404ff00a988 */ /* 0x0007e20008000814 */
[----:B-1----:R-:W-:-:S03]  /*0170*/  UIMAD UR4, UR5, UR4, UR28 ;  /* 0x00000004050472a4 */ /* 0x002fc6000f8e021c */
[----:B------:R3:W-:Y:S01]  /*0180*/  @!P2 STS [UR20+0x20], R9 ;  /* 0x00002009ff00a988 */ /* 0x0007e20008000814 */
[----:B--2---:R-:W-:-:S04]  /*0190*/  UIMAD UR4, UR4, UR6, UR29 ;  /* 0x00000006040472a4 */ /* 0x004fc8000f8e021d */
[----:B------:R-:W-:-:S03]  /*01a0*/  UIMAD UR5, UR4, 0x180, URZ ;  /* 0x00000180040578a4 */ /* 0x000fc6000f8e023f */
[----:B------:R-:W-:Y:S01]  /*01b0*/  UMOV UR4, URZ ;  /* 0x0000003f00047c82 */ /* 0x000fe20008000000 */
[----:B------:R-:W-:-:S04]  /*01c0*/  UIADD3 UR22, UP0, UR5, UR26, URZ ;  /* 0x0000001a05167290 */ /* 0x000fc8000ff1e03f */
[----:B------:R-:W-:Y:S01]  /*01d0*/  ULEA.HI.X.SX32 UR21, UR5, UR27, 0x1, UP0 ;  /* 0x0000001b05157291 */ /* 0x000fe200080f0e3f */
[----:B---3--:R-:W-:Y:S11]  /*01e0*/  @P2 BRA `(.L_x_1) ;  /* 0x0000000000182947 */ /* 0x008ff60003800000 */
[----:B------:R-:W1:Y:S01]  /*01f0*/  LDS R2, [UR20+0x8] ;  /* 0x00000814ff027984 */ /* 0x000e620008000800 */
[----:B------:R-:W2:Y:S01]  /*0200*/  LDC.64 R10, c[0x0][0x210] ;  /* 0x00008400ff0a7b82 */ /* 0x000ea20000000a00 */
[----:B------:R-:W-:Y:S02]  /*0210*/  IMAD.MOV.U32 R3, RZ, RZ, 0x70 ;  /* 0x00000070ff037424 */ /* 0x000fe400078e00ff */
[----:B--2---:R2:W-:Y:S03]  /*0220*/  STS.64 [UR20], R10 ;  /* 0x0000000aff007988 */ /* 0x0045e60008000a14 */
[----:B-1----:R-:W-:-:S05]  /*0230*/  LOP3.LUT R2, R2, 0x10, R3, 0xd8, !PT ;  /* 0x0000001002027812 */ /* 0x002fca00078ed803 */
[----:B------:R2:W-:Y:S02]  /*0240*/  STS [UR20+0x8], R2 ;  /* 0x00000802ff007988 */ /* 0x0005e40008000814 */
.L_x_1:
[----:B------:R-:W-:Y:S05]  /*0250*/  BSYNC B0 ;  /* 0x0000000000007941 */ /* 0x000fea0003800000 */
.L_x_0:
[----:B------:R-:W-:Y:S04]  /*0260*/  BSSY B0, `(.L_x_2) ;  /* 0x000000a000007945 */ /* 0x000fe80003800000 */
[----:B------:R-:W-:Y:S05]  /*0270*/  @P2 BRA `(.L_x_3) ;  /* 0x0000000000202947 */ /* 0x000fea0003800000 */
[----:B--2---:R-:W1:Y:S01]  /*0280*/  LDS R2, [UR20+0x34] ;  /* 0x00003414ff027984 */ /* 0x004e620008000800 */
[----:B------:R-:W-:Y:S02]  /*0290*/  IMAD.MOV.U32 R3, RZ, RZ, 0x1f000000 ;  /* 0x1f000000ff037424 */ /* 0x000fe400078e00ff */
[----:B------:R-:W-:Y:S01]  /*02a0*/  @!P2 IMAD.MOV.U32 R5, RZ, RZ, 0x7f ;  /* 0x0000007fff05a424 */ /* 0x000fe200078e00ff */
[----:B------:R-:W2:Y:S02]  /*02b0*/  @!P2 LDS R8, [UR20+0x38] ;  /* 0x00003814ff08a984 */ /* 0x000ea40008000800 */
[----:B-1----:R-:W-:Y:S02]  /*02c0*/  LOP3.LUT R2, R2, 0xff000000, R3, 0xb8, !PT ;  /* 0xff00000002027812 */ /* 0x002fe400078eb803 */
[----:B--2---:R-:W-:-:S03]  /*02d0*/  @!P2 LOP3.LUT R3, R8, 0xff, R5, 0xb8, !PT ;  /* 0x000000ff0803a812 */ /* 0x004fc600078eb805 */
[----:B------:R1:W-:Y:S04]  /*02e0*/  STS [UR20+0x34], R2 ;  /* 0x00003402ff007988 */ /* 0x0003e80008000814 */
[----:B------:R1:W-:Y:S02]  /*02f0*/  @!P2 STS [UR20+0x38], R3 ;  /* 0x00003803ff00a988 */ /* 0x0003e40008000814 */
.L_x_3:
[----:B------:R-:W-:Y:S05]  /*0300*/  BSYNC B0 ;  /* 0x0000000000007941 */ /* 0x000fea0003800000 */
.L_x_2:
[----:B------:R-:W-:Y:S04]  /*0310*/  BSSY B0, `(.L_x_4) ;  /* 0x000000e000007945 */ /* 0x000fe80003800000 */
[----:B------:R-:W-:Y:S05]  /*0320*/  @P2 BRA `(.L_x_5) ;  /* 0x0000000000302947 */ /* 0x000fea0003800000 */
[----:B-1----:R-:W1:Y:S01]  /*0330*/  LDS R3, [UR20+0x34] ;  /* 0x00003414ff037984 */ /* 0x002e620008000800 */
[----:B--2---:R-:W2:Y:S03]  /*0340*/  LDC.64 R10, c[0x0][0x238] ;  /* 0x00008e00ff0a7b82 */ /* 0x004ea60000000a00 */
[----:B------:R-:W3:Y:S01]  /*0350*/  LDS R2, [UR20+0x1c] ;  /* 0x00001c14ff027984 */ /* 0x000ee20008000800 */
[C---:B--2---:R-:W-:Y:S01]  /*0360*/  SHF.L.U64.HI R8, R10.reuse, 0x1, R11 ;  /* 0x000000010a087819 */ /* 0x044fe2000001020b */
[----:B------:R-:W-:-:S03]  /*0370*/  IMAD.SHL.U32 R5, R10, 0x2, RZ ;  /* 0x000000020a057824 */ /* 0x000fc600078e00ff */
[--C-:B------:R-:W-:Y:S02]  /*0380*/  SHF.R.U32.HI R7, RZ, 0x4, R8.reuse ;  /* 0x00000004ff077819 */ /* 0x100fe40000011608 */
[----:B------:R-:W-:-:S05]  /*0390*/  SHF.R.U64 R5, R5, 0x4, R8 ;  /* 0x0000000405057819 */ /* 0x000fca0000001208 */
[----:B------:R4:W-:Y:S01]  /*03a0*/  STS [UR20+0xc], R5 ;  /* 0x00000c05ff007988 */ /* 0x0009e20008000814 */
[----:B-1----:R-:W-:Y:S02]  /*03b0*/  LOP3.LUT R3, R3, 0x7, RZ, 0xb8, !PT ;  /* 0x0000000703037812 */ /* 0x002fe400078eb8ff */
[----:B---3--:R-:W-:-:S03]  /*03c0*/  LOP3.LUT R2, R2, 0xf, R7, 0xb8, !PT ;  /* 0x0000000f02027812 */ /* 0x008fc600078eb807 */
[----:B------:R4:W-:Y:S04]  /*03d0*/  STS [UR20+0x34], R3 ;  /* 0x00003403ff007988 */ /* 0x0009e80008000814 */
[----:B------:R4:W-:Y:S02]  /*03e0*/  STS [UR20+0x1c], R2 ;  /* 0x00001c02ff007988 */ /* 0x0009e40008000814 */
.L_x_5:
[----:B------:R-:W-:Y:S05]  /*03f0*/  BSYNC B0 ;  /* 0x0000000000007941 */ /* 0x000fea0003800000 */
.L_x_4:
[----:B------:R-:W-:Y:S04]  /*0400*/  BSSY B1, `(.L_x_6) ;  /* 0x000001a000017945 */ /* 0x000fe80003800000 */
[----:B------:R-:W-:Y:S04]  /*0410*/  BSSY B0, `(.L_x_7) ;  /* 0x0000015000007945 */ /* 0x000fe80003800000 */
[----:B------:R-:W-:Y:S05]  /*0420*/  @P2 BRA `(.L_x_8) ;  /* 0x0000000000202947 */ /* 0x000fea0003800000 */
[----:B-12-4-:R-:W1:Y:S02]  /*0430*/  LDS R2, [UR20+0x34] ;  /* 0x00003414ff027984 */ /* 0x016e640008000800 */
[----:B-1----:R-:W-:-:S05]  /*0440*/  LOP3.LUT R2, R2, 0x38, RZ, 0xb8, !PT ;  /* 0x0000003802027812 */ /* 0x002fca00078eb8ff */
[----:B------:R1:W-:Y:S01]  /*0450*/  STS [UR20+0x34], R2 ;  /* 0x00003402ff007988 */ /* 0x0003e20008000814 */
[----:B------:R-:W-:Y:S05]  /*0460*/  @P2 BRA `(.L_x_9) ;  /* 0x0000000000202947 */ /* 0x000fea0003800000 */
[----:B-1----:R-:W1:Y:S01]  /*0470*/  LDS R2, [UR20+0x8] ;  /* 0x00000814ff027984 */ /* 0x002e620008000800 */
[----:B------:R-:W-:-:S05]  /*0480*/  IMAD.MOV.U32 R3, RZ, RZ, 0x780 ;  /* 0x00000780ff037424 */ /* 0x000fca00078e00ff */
[----:B-1----:R-:W-:-:S05]  /*0490*/  LOP3.LUT R2, R2, 0x500, R3, 0xd8, !PT ;  /* 0x0000050002027812 */ /* 0x002fca00078ed803 */
[----:B------:R3:W-:Y:S02]  /*04a0*/  STS [UR20+0x8], R2 ;  /* 0x00000802ff007988 */ /* 0x0007e40008000814 */
.L_x_8:
[----:B------:R-:W-:Y:S05]  /*04b0*/  @P2 BRA `(.L_x_10) ;  /* 0x0000000000282947 */ /* 0x000fea0003800000 */
[----:B-1234-:R-:W1:Y:S02]  /*04c0*/  LDS R2, [UR20+0x8] ;  /* 0x00000814ff027984 */ /* 0x01ee640008000800 */
[----:B-1----:R-:W-:-:S05]  /*04d0*/  LOP3.LUT R2, R2, 0x1800, RZ, 0xb8, !PT ;  /* 0x0000180002027812 */ /* 0x002fca00078eb8ff */
[----:B------:R2:W-:Y:S02]  /*04e0*/  STS [UR20+0x8], R2 ;  /* 0x00000802ff007988 */ /* 0x0005e40008000814 */
.L_x_9:
[----:B------:R-:W-:Y:S05]  /*04f0*/  @P2 BREAK B0 ;  /* 0x0000000000002942 */ /* 0x000fea0003800000 */
[----:B------:R-:W-:Y:S05]  /*0500*/  @P2 BRA `(.L_x_11) ;  /* 0x0000000000242947 */ /* 0x000fea0003800000 */
[----:B------:R-:W3:Y:S01]  /*0510*/  LDS R3, [UR20+0x8] ;  /* 0x00000814ff037984 */ /* 0x000ee20008000800 */
[----:B-12---:R-:W-:-:S05]  /*0520*/  IMAD.MOV.U32 R2, RZ, RZ, 0x6000 ;  /* 0x00006000ff027424 */ /* 0x006fca00078e00ff */
[----:B---3--:R-:W-:-:S04]  /*0530*/  LOP3.LUT R2, R3, 0x4000, R2, 0xd8, !PT ;  /* 0x0000400003027812 */ /* 0x008fc800078ed802 */
[----:B------:R-:W-:-:S05]  /*0540*/  LOP3.LUT R2, R2, 0x400000, RZ, 0xb8, !PT ;  /* 0x0040000002027812 */ /* 0x000fca00078eb8ff */
[----:B------:R5:W-:Y:S02]  /*0550*/  STS [UR20+0x8], R2 ;  /* 0x00000802ff007988 */ /* 0x000be40008000814 */
.L_x_10:
[----:B------:R-:W-:Y:S05]  /*0560*/  BSYNC B0 ;  /* 0x0000000000007941 */ /* 0x000fea0003800000 */
.L_x_7:
[----:B-12345:R-:W1:Y:S02]  /*0570*/  @!P2 LDS R2, [UR20+0x8] ;  /* 0x00000814ff02a984 */ /* 0x03ee640008000800 */
[----:B-1----:R-:W-:-:S05]  /*0580*/  @!P2 LOP3.LUT R2, R2, 0x8000, RZ, 0xb8, !PT ;  /* 0x000080000202a812 */ /* 0x002fca00078eb8ff */
[----:B------:R3:W-:Y:S02]  /*0590*/  @!P2 STS [UR20+0x8], R2 ;  /* 0x00000802ff00a988 */ /* 0x0007e40008000814 */
.L_x_11:
[----:B------:R-:W-:Y:S05]  /*05a0*/  BSYNC B1 ;  /* 0x0000000000017941 */ /* 0x000fea0003800000 */
.L_x_6:
[----:B------:R-:W-:Y:S05]  /*05b0*/  WARPSYNC.ALL ;  /* 0x0000000000007948 */ /* 0x000fea0003800000 */
[----:B------:R-:W-:Y:S05]  /*05c0*/  @P0 BRA `(.L_x_12) ;  /* 0x00000000002c0947 */ /* 0x000fea0003800000 */
[----:B-123--:R-:W1:Y:S01]  /*05d0*/  S2R R2, SR_LANEID ;  /* 0x0000000000027919 */ /* 0x00ee620000000000 */
[----:B------:R-:W-:Y:S05]  /*05e0*/  WARPSYNC.ALL ;  /* 0x0000000000007948 */ /* 0x000fea0003800000 */
[----:B-1----:R-:W-:-:S05]  /*05f0*/  IMAD.SHL.U32 R5, R2, 0x4, RZ ;  /* 0x0000000402057824 */ /* 0x002fca00078e00ff */
[----:B------:R-:W1:Y:S01]  /*0600*/  LDS R7, [R5+UR20] ;  /* 0x0000001405077984 */ /* 0x000e620008000800 */
[----:B------:R-:W-:Y:S01]  /*0610*/  IADD3 R2, P1, R5, UR22, RZ ;  /* 0x0000001605027c10 */ /* 0x000fe2000ff3e0ff */
[----:B------:R-:W-:-:S04]  /*0620*/  UMOV UR23, UR21 ;  /* 0x0000001500177c82 */ /* 0x000fc80008000000 */
[----:B------:R-:W-:-:S05]  /*0630*/  IMAD.X R3, RZ, RZ, UR21, P1 ;  /* 0x00000015ff037e24 */ /* 0x000fca00088e06ff */
[----:B-1----:R4:W5:Y:S01]  /*0640*/  ATOMG.E.EXCH.STRONG.GPU PT, RZ, [R2], R7 ;  /* 0x0000000702ff73a8 */ /* 0x00296200041ee100 */
[----:B------:R-:W-:-:S04]  /*0650*/  DEPBAR {5,4,3,2,1,0} ;  /* 0x0000003f0000791a */ /* 0x000fc80000000000 */
[----:B------:R4:W-:Y:S01]  /*0660*/  UTMACCTL.IV [UR22] ;  /* 0x00000000160079b9 */ /* 0x0009e20008000000 */
[----:B------:R-:W-:Y:S01]  /*0670*/  NOP ;  /* 0x0000000000007918 */ /* 0x000fe20000000000 */
.L_x_12:
[----:B------:R-:W-:Y:S05]  /*0680*/  @P0 BRA `(.L_x_13) ;  /* 0x00000000000c0947 */ /* 0x000fea0003800000 */
[----:B------:R0:W-:Y:S01]  /*0690*/  UTMACMDFLUSH ;  /* 0x00000000000079b7 */ /* 0x0001e20000000000 */
[----:B------:R-:W-:Y:S05]  /*06a0*/  @P0 BRA `(.L_x_13) ;  /* 0x0000000000040947 */ /* 0x000fea0003800000 */
[----:B------:R-:W-:-:S04]  /*06b0*/  DEPBAR.LE SB0, 0x0 ;  /* 0x000080000000791a */ /* 0x000fc80000000000 */
.L_x_13:
[----:B------:R-:W-:Y:S05]  /*06c0*/  WARPSYNC.ALL ;  /* 0x0000000000007948 */ /* 0x000fea0003800000 */
[----:B-----5:R-:W-:Y:S06]  /*06d0*/  BAR.SYNC.DEFER_BLOCKING 0x0 ;  /* 0x0000000000007b1d */ /* 0x020fec0000010000 */
[----:B------:R-:W-:Y:S02]  /*06e0*/  BSSY B1, `(.L_x_14) ;  /* 0x000000b000017945 */ /* 0x000fe40003800000 */
[----:B------:R-:W-:Y:S06]  /*06f0*/  BAR.SYNC.DEFER_BLOCKING 0x0 ;  /* 0x0000000000007b1d */ /* 0x000fec0000010000 */
[----:B------:R5:W-:Y:S01]  /*0700*/  @!P0 STS [R12], RZ ;  /* 0x000000ff0c008388 */ /* 0x000be20000000800 */
[----:B------:R-:W-:Y:S01]  /*0710*/  NOP ;  /* 0x0000000000007918 */ /* 0x000fe20000000000 */
[----:B------:R-:W-:Y:S05]  /*0720*/  @P2 BRA `(.L_x_15) ;  /* 0x0000000000182947 */ /* 0x000fea0003800000 */
[----:B-1234-:R-:W1:Y:S01]  /*0730*/  LDS R2, [UR20+0x8] ;  /* 0x00000814ff027984 */ /* 0x01ee620008000800 */
[----:B------:R-:W2:Y:S01]  /*0740*/  LDC.64 R10, c[0x0][0x218] ;  /* 0x00008600ff0a7b82 */ /* 0x000ea20000000a00 */
[----:B------:R-:W-:Y:S02]  /*0750*/  IMAD.MOV.U32 R3, RZ, RZ, 0x70 ;  /* 0x00000070ff037424 */ /* 0x000fe400078e00ff */
[----:B--2---:R2:W-:Y:S03]  /*0760*/  STS.64 [UR20], R10 ;  /* 0x0000000aff007988 */ /* 0x0045e60008000a14 */
[----:B-1----:R-:W-:-:S05]  /*0770*/  LOP3.LUT R2, R2, 0x10, R3, 0xd8, !PT ;  /* 0x0000001002027812 */ /* 0x002fca00078ed803 */
[----:B------:R2:W-:Y:S02]  /*0780*/  STS [UR20+0x8], R2 ;  /* 0x00000802ff007988 */ /* 0x0005e40008000814 */
.L_x_15:
[----:B----4-:R-:W-:Y:S05]  /*0790*/  BSYNC B1 ;  /* 0x0000000000017941 */ /* 0x010fea0003800000 */
.L_x_14:
[----:B------:R-:W-:Y:S04]  /*07a0*/  BSSY B2, `(.L_x_16) ;  /* 0x000000f000027945 */ /* 0x000fe80003800000 */
[----:B------:R-:W-:Y:S04]  /*07b0*/  BSSY B1, `(.L_x_17) ;  /* 0x000000c000017945 */ /* 0x000fe80003800000 */
[----:B------:R-:W-:Y:S05]  /*07c0*/  @P2 BRA `(.L_x_18) ;  /* 0x0000000000282947 */ /* 0x000fea0003800000 */
[----:B-123--:R-:W1:Y:S01]  /*07d0*/  LDS R2, [UR20+0x34] ;  /* 0x00003414ff027984 */ /* 0x00ee620008000800 */
[----:B------:R-:W-:Y:S01]  /*07e0*/  IMAD.MOV.U32 R3, RZ, RZ, 0x1f000000 ;  /* 0x1f000000ff037424 */ /* 0x000fe200078e00ff */
[----:B------:R-:W-:Y:S05]  /*07f0*/  @P2 BREAK B1 ;  /* 0x0000000000012942 */ /* 0x000fea0003800000 */
[----:B-1----:R-:W-:-:S05]  /*0800*/  LOP3.LUT R2, R2, 0xff000000, R3, 0xb8, !PT ;  /* 0xff00000002027812 */ /* 0x002fca00078eb803 */
[----:B------:R1:W-:Y:S01]  /*0810*/  STS [UR20+0x34], R2 ;  /* 0x00003402ff007988 */ /* 0x0003e20008000814 */
[----:B------:R-:W-:Y:S05]  /*0820*/  @P2 BRA `(.L_x_19) ;  /* 0x0000000000182947 */ /* 0x000fea0003800000 */
[----:B-1----:R-:W1:Y:S01]  /*0830*/  LDS R2, [UR20+0x38] ;  /* 0x00003814ff027984 */ /* 0x002e620008000800 */
[----:B------:R-:W-:-:S05]  /*0840*/  IMAD.MOV.U32 R3, RZ, RZ, 0x7f ;  /* 0x0000007fff037424 */ /* 0x000fca00078e00ff */
[----:B-1----:R-:W-:-:S05]  /*0850*/  LOP3.LUT R2, R2, 0xff, R3, 0xb8, !PT ;  /* 0x000000ff02027812 */ /* 0x002fca00078eb803 */
[----:B------:R4:W-:Y:S02]  /*0860*/  STS [UR20+0x38], R2 ;  /* 0x00003802ff007988 */ /* 0x0009e40008000814 */
.L_x_18:
[----:B------:R-:W-:Y:S05]  /*0870*/  BSYNC B1 ;  /* 0x0000000000017941 */ /* 0x000fea0003800000 */
.L_x_17:
[----:B------:R1:W-:Y:S02]  /*0880*/  @!P2 STS [UR20+0x20], R9 ;  /* 0x00002009ff00a988 */ /* 0x0003e40008000814 */
.L_x_19:
[----:B------:R-:W-:Y:S05]  /*0890*/  BSYNC B2 ;  /* 0x0000000000027941 */ /* 0x000fea0003800000 */
.L_x_16:
[----:B------:R-:W-:Y:S05]  /*08a0*/  WARPSYNC.ALL ;  /* 0x0000000000007948 */ /* 0x000fea0003800000 */
[----:B------:R-:W2:Y:S01]  /*08b0*/  LDC R5, c[0x0][0x22c] ;  /* 0x00008b00ff057b82 */ /* 0x000ea20000000800 */
[----:B------:R-:W-:Y:S01]  /*08c0*/  BSSY B2, `(.L_x_20) ;  /* 0x0000010000027945 */ /* 0x000fe20003800000 */
[----:B--2---:R-:W-:-:S05]  /*08d0*/  VIADD R5, R5, 0xffffffff ;  /* 0xffffffff05057836 */ /* 0x004fca0000000000 */
[----:B------:R2:W-:Y:S01]  /*08e0*/  @!P2 STS [UR20+0x24], R5 ;  /* 0x00002405ff00a988 */ /* 0x0005e20008000814 */
[----:B------:R-:W-:Y:S05]  /*08f0*/  @P2 BRA `(.L_x_21) ;  /* 0x0000000000302947 */ /* 0x000fea0003800000 */
[----:B------:R-:W2:Y:S01]  /*0900*/  LDS R3, [UR20+0x34] ;  /* 0x00003414ff037984 */ /* 0x000ea20008000800 */
[----:B------:R-:W2:Y:S03]  /*0910*/  LDC.64 R10, c[0x0][0x240] ;  /* 0x00009000ff0a7b82 */ /* 0x000ea60000000a00 */
[----:B-1-34-:R-:W1:Y:S01]  /*0920*/  LDS R2, [UR20+0x1c] ;  /* 0x00001c14ff027984 */ /* 0x01ae620008000800 */
[C---:B--2---:R-:W-:Y:S01]  /*0930*/  SHF.L.U64.HI R8, R10.reuse, 0x1, R11 ;  /* 0x000000010a087819 */ /* 0x044fe2000001020b */
[----:B------:R-:W-:-:S03]  /*0940*/  IMAD.SHL.U32 R7, R10, 0x2, RZ ;  /* 0x000000020a077824 */ /* 0x000fc600078e00ff */
[--C-:B------:R-:W-:Y:S02]  /*0950*/  SHF.R.U32.HI R9, RZ, 0x4, R8.reuse ;  /* 0x00000004ff097819 */ /* 0x100fe40000011608 */
[----:B------:R-:W-:-:S05]  /*0960*/  SHF.R.U64 R7, R7, 0x4, R8 ;  /* 0x0000000407077819 */ /* 0x000fca0000001208 */
[----:B------:R2:W-:Y:S01]  /*0970*/  STS [UR20+0xc], R7 ;  /* 0x00000c07ff007988 */ /* 0x0005e20008000814 */
[----:B------:R-:W-:Y:S02]  /*0980*/  LOP3.LUT R3, R3, 0x7, RZ, 0xb8, !PT ;  /* 0x0000000703037812 */ /* 0x000fe400078eb8ff */
[----:B-1----:R-:W-:-:S03]  /*0990*/  LOP3.LUT R2, R2, 0xf, R9, 0xb8, !PT ;  /* 0x0000000f02027812 */ /* 0x002fc600078eb809 */
[----:B------:R2:W-:Y:S04]  /*09a0*/  STS [UR20+0x34], R3 ;  /* 0x00003403ff007988 */ /* 0x0005e80008000814 */
[----:B------:R2:W-:Y:S02]  /*09b0*/  STS [UR20+0x1c], R2 ;  /* 0x00001c02ff007988 */ /* 0x0005e40008000814 */
.L_x_21:
[----:B------:R-:W-:Y:S05]  /*09c0*/  BSYNC B2 ;  /* 0x0000000000027941 */ /* 0x000fea0003800000 */
.L_x_20:
[----:B------:R-:W-:Y:S04]  /*09d0*/  BSSY B3, `(.L_x_22) ;  /* 0x000001a000037945 */ /* 0x000fe80003800000 */
[----:B------:R-:W-:Y:S04]  /*09e0*/  BSSY B2, `(.L_x_23) ;  /* 0x0000015000027945 */ /* 0x000fe80003800000 */
[----:B------:R-:W-:Y:S05]  /*09f0*/  @P2 BRA `(.L_x_24) ;  /* 0x0000000000202947 */ /* 0x000fea0003800000 */
[----:B-1234-:R-:W1:Y:S02]  /*0a00*/  LDS R2, [UR20+0x34] ;  /* 0x00003414ff027984 */ /* 0x01ee640008000800 */
[----:B-1----:R-:W-:-:S05]  /*0a10*/  LOP3.LUT R2, R2, 0x38, RZ, 0xb8, !PT ;  /* 0x0000003802027812 */ /* 0x002fca00078eb8ff */
[----:B------:R1:W-:Y:S01]  /*0a20*/  STS [UR20+0x34], R2 ;  /* 0x00003402ff007988 */ /* 0x0003e20008000814 */
[----:B------:R-:W-:Y:S05]  /*0a30*/  @P2 BRA `(.L_x_25) ;  /* 0x0000000000202947 */ /* 0x000fea0003800000 */
[----:B-1----:R-:W1:Y:S01]  /*0a40*/  LDS R2, [UR20+0x8] ;  /* 0x00000814ff027984 */ /* 0x002e620008000800 */
[----:B------:R-:W-:-:S05]  /*0a50*/  IMAD.MOV.U32 R3, RZ, RZ, 0x780 ;  /* 0x00000780ff037424 */ /* 0x000fca00078e00ff */
[----:B-1----:R-:W-:-:S05]  /*0a60*/  LOP3.LUT R2, R2, 0x500, R3, 0xd8, !PT ;  /* 0x0000050002027812 */ /* 0x002fca00078ed803 */
[----:B------:R1:W-:Y:S02]  /*0a70*/  STS [UR20+0x8], R2 ;  /* 0x00000802ff007988 */ /* 0x0003e40008000814 */
.L_x_24:
[----:B------:R-:W-:Y:S05]  /*0a80*/  @P2 BRA `(.L_x_26) ;  /* 0x0000000000282947 */ /* 0x000fea0003800000 */
[----:B-1234-:R-:W1:Y:S02]  /*0a90*/  LDS R2, [UR20+0x8] ;  /* 0x00000814ff027984 */ /* 0x01ee640008000800 */
[----:B-1----:R-:W-:-:S05]  /*0aa0*/  LOP3.LUT R2, R2, 0x1800, RZ, 0xb8, !PT ;  /* 0x0000180002027812 */ /* 0x002fca00078eb8ff */
[----:B------:R2:W-:Y:S02]  /*0ab0*/  STS [UR20+0x8], R2 ;  /* 0x00000802ff007988 */ /* 0x0005e40008000814 */
.L_x_25:
[----:B------:R-:W-:Y:S05]  /*0ac0*/  @P2 BREAK B2 ;  /* 0x0000000000022942 */ /* 0x000fea0003800000 */
[----:B------:R-:W-:Y:S05]  /*0ad0*/  @P2 BRA `(.L_x_27) ;  /* 0x0000000000242947 */ /* 0x000fea0003800000 */
[----:B-12---:R-:W1:Y:S01]  /*0ae0*/  LDS R2, [UR20+0x8] ;  /* 0x00000814ff027984 */ /* 0x006e620008000800 */
[----:B------:R-:W-:-:S05]  /*0af0*/  IMAD.MOV.U32 R3, RZ, RZ, 0x6000 ;  /* 0x00006000ff037424 */ /* 0x000fca00078e00ff */
[----:B-1----:R-:W-:-:S04]  /*0b00*/  LOP3.LUT R2, R2, 0x4000, R3, 0xd8, !PT ;  /* 0x0000400002027812 */ /* 0x002fc800078ed803 */
[----:B------:R-:W-:-:S05]  /*0b10*/  LOP3.LUT R2, R2, 0x400000, RZ, 0xb8, !PT ;  /* 0x0040000002027812 */ /* 0x000fca00078eb8ff */
[----:B------:R1:W-:Y:S02]  /*0b20*/  STS [UR20+0x8], R2 ;  /* 0x00000802ff007988 */ /* 0x0003e40008000814 */
.L_x_26:
[----:B------:R-:W-:Y:S05]  /*0b30*/  BSYNC B2 ;  /* 0x0000000000027941 */ /* 0x000fea0003800000 */
.L_x_23:
[----:B-1234-:R-:W1:Y:S02]  /*0b40*/  @!P2 LDS R2, [UR20+0x8] ;  /* 0x00000814ff02a984 */ /* 0x01ee640008000800 */
[----:B-1----:R-:W-:-:S05]  /*0b50*/  @!P2 LOP3.LUT R2, R2, 0x8000, RZ, 0xb8, !PT ;  /* 0x000080000202a812 */ /* 0x002fca00078eb8ff */
[----:B------:R3:W-:Y:S02]  /*0b60*/  @!P2 STS [UR20+0x8], R2 ;  /* 0x00000802ff00a988 */ /* 0x0007e40008000814 */
.L_x_27:
[----:B------:R-:W-:Y:S05]  /*0b70*/  BSYNC B3 ;  /* 0x0000000000037941 */ /* 0x000fea0003800000 */
.L_x_22:
[----:B------:R-:W-:Y:S05]  /*0b80*/  WARPSYNC.ALL ;  /* 0x0000000000007948 */ /* 0x000fea0003800000 */
[----:B------:R-:W-:-:S04]  /*0b90*/  UIADD3 UR25, UR5, 0x80, URZ ;  /* 0x0000008005197890 */ /* 0x000fc8000fffe03f */
[----:B------:R-:W-:-:S04]  /*0ba0*/  UIADD3 UR24, UP0, UR25, UR26, URZ ;  /* 0x0000001a19187290 */ /* 0x000fc8000ff1e03f */
[----:B------:R-:W-:Y:S01]  /*0bb0*/  ULEA.HI.X.SX32 UR25, UR25, UR27, 0x1, UP0 ;  /* 0x0000001b19197291 */ /* 0x000fe200080f0e3f */
[----:B------:R-:W-:Y:S11]  /*0bc0*/  @P0 BRA `(.L_x_28) ;  /* 0x0000000000280947 */ /* 0x000ff60003800000 */
[----:B-123--:R-:W1:Y:S01]  /*0bd0*/  S2R R2, SR_LANEID ;  /* 0x0000000000027919 */ /* 0x00ee620000000000 */
[----:B------:R-:W-:Y:S05]  /*0be0*/  WARPSYNC.ALL ;  /* 0x0000000000007948 */ /* 0x000fea0003800000 */
[----:B-1----:R-:W-:-:S05]  /*0bf0*/  IMAD.SHL.U32 R8, R2, 0x4, RZ ;  /* 0x0000000402087824 */ /* 0x002fca00078e00ff */
[----:B------:R-:W1:Y:S01]  /*0c00*/  LDS R7, [R8+UR20] ;  /* 0x0000001408077984 */ /* 0x000e620008000800 */
[----:B------:R-:W-:-:S05]  /*0c10*/  IADD3 R2, P1, R8, UR24, RZ ;  /* 0x0000001808027c10 */ /* 0x000fca000ff3e0ff */
[----:B------:R-:W-:-:S05]  /*0c20*/  IMAD.X R3, RZ, RZ, UR25, P1 ;  /* 0x00000019ff037e24 */ /* 0x000fca00088e06ff */
[----:B-1----:R4:W2:Y:S01]  /*0c30*/  ATOMG.E.EXCH.STRONG.GPU PT, RZ, [R2], R7 ;  /* 0x0000000702ff73a8 */ /* 0x0028a200041ee100 */
[----:B------:R-:W-:-:S04]  /*0c40*/  DEPBAR {5,4,3,2,1,0} ;  /* 0x0000003f0000791a */ /* 0x000fc80000000000 */
[----:B------:R4:W-:Y:S01]  /*0c50*/  UTMACCTL.IV [UR24] ;  /* 0x00000000180079b9 */ /* 0x0009e20008000000 */
[----:B------:R-:W-:Y:S01]  /*0c60*/  NOP ;  /* 0x0000000000007918 */ /* 0x000fe20000000000 */
.L_x_28:
[----:B------:R-:W-:Y:S05]  /*0c70*/  @P0 BRA `(.L_x_29) ;  /* 0x00000000000c0947 */ /* 0x000fea0003800000 */
[----:B------:R0:W-:Y:S01]  /*0c80*/  UTMACMDFLUSH ;  /* 0x00000000000079b7 */ /* 0x0001e20000000000 */
[----:B------:R-:W-:Y:S05]  /*0c90*/  @P0 BRA `(.L_x_29) ;  /* 0x0000000000040947 */ /* 0x000fea0003800000 */
[----:B------:R-:W-:-:S04]  /*0ca0*/  DEPBAR.LE SB0, 0x0 ;  /* 0x000080000000791a */ /* 0x000fc80000000000 */
.L_x_29:
[----:B------:R-:W-:Y:S05]  /*0cb0*/  WARPSYNC.ALL ;  /* 0x0000000000007948 */ /* 0x000fea0003800000 */
[----:B--2---:R-:W-:Y:S06]  /*0cc0*/  BAR.SYNC.DEFER_BLOCKING 0x0 ;  /* 0x0000000000007b1d */ /* 0x004fec0000010000 */
[----:B------:R-:W-:Y:S02]  /*0cd0*/  BSSY B3, `(.L_x_30) ;  /* 0x000000b000037945 */ /* 0x000fe40003800000 */
[----:B------:R-:W-:Y:S06]  /*0ce0*/  BAR.SYNC.DEFER_BLOCKING 0x0 ;  /* 0x0000000000007b1d */ /* 0x000fec0000010000 */
[----:B------:R2:W-:Y:S01]  /*0cf0*/  @!P0 STS [R12], RZ ;  /* 0x000000ff0c008388 */ /* 0x0005e20000000800 */
[----:B------:R-:W-:Y:S01]  /*0d00*/  NOP ;  /* 0x0000000000007918 */ /* 0x000fe20000000000 */
[----:B------:R-:W-:Y:S05]  /*0d10*/  @P2 BRA `(.L_x_31) ;  /* 0x0000000000182947 */ /* 0x000fea0003800000 */
[----:B-1-34-:R-:W1:Y:S01]  /*0d20*/  LDS R2, [UR20+0x8] ;  /* 0x00000814ff027984 */ /* 0x01ae620008000800 */
[----:B------:R-:W3:Y:S01]  /*0d30*/  LDC.64 R8, c[0x0][0x220] ;  /* 0x00008800ff087b82 */ /* 0x000ee20000000a00 */
[----:B------:R-:W-:Y:S02]  /*0d40*/  IMAD.MOV.U32 R3, RZ, RZ, 0x70 ;  /* 0x00000070ff037424 */ /* 0x000fe400078e00ff */
[----:B---3--:R3:W-:Y:S03]  /*0d50*/  STS.64 [UR20], R8 ;  /* 0x00000008ff007988 */ /* 0x0087e60008000a14 */
[----:B-1----:R-:W-:-:S05]  /*0d60*/  LOP3.LUT R2, R2, 0x10, R3, 0xd8, !PT ;  /* 0x0000001002027812 */ /* 0x002fca00078ed803 */
[----:B------:R3:W-:Y:S02]  /*0d70*/  STS [UR20+0x8], R2 ;  /* 0x00000802ff007988 */ /* 0x0007e40008000814 */
.L_x_31:
[----:B----4-:R-:W-:Y:S05]  /*0d80*/  BSYNC B3 ;  /* 0x0000000000037941 */ /* 0x010fea0003800000 */
.L_x_30:
[----:B------:R-:W-:Y:S04]  /*0d90*/  BSSY B4, `(.L_x_32) ;  /* 0x0000011000047945 */ /* 0x000fe80003800000 */
[----:B------:R-:W-:Y:S04]  /*0da0*/  BSSY B3, `(.L_x_33) ;  /* 0x000000e000037945 */ /* 0x000fe80003800000 */
[----:B------:R-:W-:Y:S05]  /*0db0*/  @P2 BRA `(.L_x_34) ;  /* 0x0000000000242947 */ /* 0x000fea0003800000 */
[----:B-1-3--:R-:W1:Y:S01]  /*0dc0*/  LDS R2, [UR20+0x34] ;  /* 0x00003414ff027984 */ /* 0x00ae620008000800 */
[----:B------:R-:W-:-:S05]  /*0dd0*/  IMAD.MOV.U32 R3, RZ, RZ, 0x3f000000 ;  /* 0x3f000000ff037424 */ /* 0x000fca00078e00ff */
[----:B-1----:R-:W-:-:S05]  /*0de0*/  LOP3.LUT R2, R2, 0xff000000, R3, 0xb8, !PT ;  /* 0xff00000002027812 */ /* 0x002fca00078eb803 */
[----:B------:R1:W-:Y:S01]  /*0df0*/  STS [UR20+0x34], R2 ;  /* 0x00003402ff007988 */ /* 0x0003e20008000814 */
[----:B------:R-:W-:Y:S05]  /*0e00*/  @P2 BRA `(.L_x_35) ;  /* 0x00000000001c2947 */ /* 0x000fea0003800000 */
[----:B-1----:R-:W1:Y:S01]  /*0e10*/  LDS R2, [UR20+0x38] ;  /* 0x00003814ff027984 */ /* 0x002e620008000800 */
[----:B------:R-:W-:-:S05]  /*0e20*/  IMAD.MOV.U32 R3, RZ, RZ, 0x7f ;  /* 0x0000007fff037424 */ /* 0x000fca00078e00ff */
[----:B-1----:R-:W-:-:S05]  /*0e30*/  LOP3.LUT R2, R2, 0xff, R3, 0xb8, !PT ;  /* 0x000000ff02027812 */ /* 0x002fca00078eb803 */
[----:B------:R4:W-:Y:S02]  /*0e40*/  STS [UR20+0x38], R2 ;  /* 0x00003802ff007988 */ /* 0x0009e40008000814 */
.L_x_34:
[----:B------:R-:W-:Y:S05]  /*0e50*/  @P2 BREAK B3 ;  /* 0x0000000000032942 */ /* 0x000fea0003800000 */
[----:B------:R-:W-:Y:S05]  /*0e60*/  @P2 BRA `(.L_x_36) ;  /* 0x00000000000c2947 */ /* 0x000fea0003800000 */
[----:B------:R1:W-:Y:S02]  /*0e70*/  STS [UR20+0x20], R5 ;  /* 0x00002005ff007988 */ /* 0x0003e40008000814 */
.L_x_35:
[----:B------:R-:W-:Y:S05]  /*0e80*/  BSYNC B3 ;  /* 0x0000000000037941 */ /* 0x000fea0003800000 */
.L_x_33:
[----:B------:R1:W-:Y:S02]  /*0e90*/  @!P2 STS [UR20+0x24], R4 ;  /* 0x00002404ff00a988 */ /* 0x0003e40008000814 */
.L_x_36:
[----:B------:R-:W-:Y:S05]  /*0ea0*/  BSYNC B4 ;  /* 0x0000000000047941 */ /* 0x000fea0003800000 */
.L_x_32:
[----:B------:R-:W-:Y:S05]  /*0eb0*/  WARPSYNC.ALL ;  /* 0x0000000000007948 */ /* 0x000fea0003800000 */
[----:B------:R-:W-:Y:S04]  /*0ec0*/  BSSY B4, `(.L_x_37) ;  /* 0x000000e000047945 */ /* 0x000fe80003800000 */
[----:B------:R-:W-:Y:S05]  /*0ed0*/  @P2 BRA `(.L_x_38) ;  /* 0x0000000000302947 */ /* 0x000fea0003800000 */
[----:B------:R-:W5:Y:S01]  /*0ee0*/  LDS R3, [UR20+0x34] ;  /* 0x00003414ff037984 */ /* 0x000f620008000800 */
[----:B-1----:R-:W1:Y:S03]  /*0ef0*/  LDC.64 R4, c[0x0][0x248] ;  /* 0x00009200ff047b82 */ /* 0x002e660000000a00 */
[----:B---34-:R-:W3:Y:S01]  /*0f00*/  LDS R2, [UR20+0x1c] ;  /* 0x00001c14ff027984 */ /* 0x018ee20008000800 */
[C---:B-1----:R-:W-:Y:S01]  /*0f10*/  SHF.L.U64.HI R5, R4.reuse, 0x1, R5 ;  /* 0x0000000104057819 */ /* 0x042fe20000010205 */
[----:B------:R-:W-:-:S03]  /*0f20*/  IMAD.SHL.U32 R4, R4, 0x2, RZ ;  /* 0x0000000204047824 */ /* 0x000fc600078e00ff */
[--C-:B------:R-:W-:Y:S02]  /*0f30*/  SHF.R.U32.HI R7, RZ, 0x4, R5.reuse ;  /* 0x00000004ff077819 */ /* 0x100fe40000011605 */
[----:B------:R-:W-:-:S05]  /*0f40*/  SHF.R.U64 R4, R4, 0x4, R5 ;  /* 0x0000000404047819 */ /* 0x000fca0000001205 */
[----:B------:R1:W-:Y:S01]  /*0f50*/  STS [UR20+0xc], R4 ;  /* 0x00000c04ff007988 */ /* 0x0003e20008000814 */
[----:B-----5:R-:W-:Y:S02]  /*0f60*/  LOP3.LUT R3, R3, 0x7, RZ, 0xb8, !PT ;  /* 0x0000000703037812 */ /* 0x020fe400078eb8ff */
[----:B---3--:R-:W-:-:S03]  /*0f70*/  LOP3.LUT R2, R2, 0xf, R7, 0xb8, !PT ;  /* 0x0000000f02027812 */ /* 0x008fc600078eb807 */
[----:B------:R1:W-:Y:S04]  /*0f80*/  STS [UR20+0x34], R3 ;  /* 0x00003403ff007988 */ /* 0x0003e80008000814 */
[----:B------:R1:W-:Y:S02]  /*0f90*/  STS [UR20+0x1c], R2 ;  /* 0x00001c02ff007988 */ /* 0x0003e40008000814 */
.L_x_38:
[----:B------:R-:W-:Y:S05]  /*0fa0*/  BSYNC B4 ;  /* 0x0000000000047941 */ /* 0x000fea0003800000 */
.L_x_37:
        /* <DEDUP_REMOVED lines=11> */
.L_x_41:
[----:B------:R-:W-:Y:S05]  /*1060*/  @P2 BRA `(.L_x_43) ;  /* 0x0000000000282947 */ /* 0x000fea0003800000 */
[----:B-1-34-:R-:W1:Y:S02]  /*1070*/  LDS R2, [UR20+0x8] ;  /* 0x00000814ff027984 */ /* 0x01ae640008000800 */
[----:B-1----:R-:W-:-:S05]  /*1080*/  LOP3.LUT R2, R2, 0x1800, RZ, 0xb8, !PT ;  /* 0x0000180002027812 */ /* 0x002fca00078eb8ff */
[----:B------:R3:W-:Y:S02]  /*1090*/  STS [UR20+0x8], R2 ;  /* 0x00000802ff007988 */ /* 0x0007e40008000814 */
.L_x_42:
[----:B------:R-:W-:Y:S05]  /*10a0*/  @P2 BREAK B5 ;  /* 0x0000000000052942 */ /* 0x000fea0003800000 */
[----:B------:R-:W-:Y:S05]  /*10b0*/  @P2 BRA `(.L_x_44) ;  /* 0x0000000000242947 */ /* 0x000fea0003800000 */
[----:B-1-3--:R-:W1:Y:S01]  /*10c0*/  LDS R2, [UR20+0x8] ;  /* 0x00000814ff027984 */ /* 0x00ae620008000800 */
[----:B------:R-:W-:-:S05]  /*10d0*/  IMAD.MOV.U32 R3, RZ, RZ, 0x6000 ;  /* 0x00006000ff037424 */ /* 0x000fca00078e00ff */
[----:B-1----:R-:W-:-:S04]  /*10e0*/  LOP3.LUT R2, R2, 0x6000, R3, 0xd8, !PT ;  /* 0x0000600002027812 */ /* 0x002fc800078ed803 */
[----:B------:R-:W-:-:S05]  /*10f0*/  LOP3.LUT R2, R2, 0x400000, RZ, 0xb8, !PT ;  /* 0x0040000002027812 */ /* 0x000fca00078eb8ff */
[----:B------:R1:W-:Y:S02]  /*1100*/  STS [UR20+0x8], R2 ;  /* 0x00000802ff007988 */ /* 0x0003e40008000814 */
.L_x_43:
[----:B------:R-:W-:Y:S05]  /*1110*/  BSYNC B5 ;  /* 0x0000000000057941 */ /* 0x000fea0003800000 */
.L_x_40:
[----:B-1-34-:R-:W1:Y:S02]  /*1120*/  @!P2 LDS R2, [UR20+0x8] ;  /* 0x00000814ff02a984 */ /* 0x01ae640008000800 */
[----:B-1----:R-:W-:-:S05]  /*1130*/  @!P2 LOP3.LUT R2, R2, 0x8000, RZ, 0xb8, !PT ;  /* 0x000080000202a812 */ /* 0x002fca00078eb8ff */
[----:B------:R4:W-:Y:S02]  /*1140*/  @!P2 STS [UR20+0x8], R2 ;  /* 0x00000802ff00a988 */ /* 0x0009e40008000814 */
.L_x_44:
[----:B------:R-:W-:Y:S05]  /*1150*/  BSYNC B4 ;  /* 0x0000000000047941 */ /* 0x000fea0003800000 */
.L_x_39:
[----:B------:R-:W-:Y:S05]  /*1160*/  WARPSYNC.ALL ;  /* 0x0000000000007948 */ /* 0x000fea0003800000 */
[----:B------:R-:W-:Y:S01]  /*1170*/  UIADD3 UR5, UR5, 0x100, URZ ;  /* 0x0000010005057890 */ /* 0x000fe2000fffe03f */
[----:B------:R-:W-:Y:S01]  /*1180*/  ISETP.GE.AND P1, PT, R13, 0x1, PT ;  /* 0x000000010d00780c */ /* 0x000fe20003f26270 */
[----:B------:R-:W-:Y:S01]  /*1190*/  IMAD.MOV.U32 R24, RZ, RZ, RZ ;  /* 0x000000ffff187224 */ /* 0x000fe200078e00ff */
[----:B------:R-:W-:Y:S01]  /*11a0*/  SHF.R.U32.HI R7, RZ, 0x5, R0 ;  /* 0x00000005ff077819 */ /* 0x000fe20000011600 */
[----:B------:R-:W-:-:S04]  /*11b0*/  UIADD3 UR26, UP0, UR5, UR26, URZ ;  /* 0x0000001a051a7290 */ /* 0x000fc8000ff1e03f */
[----:B------:R-:W-:Y:S01]  /*11c0*/  ULEA.HI.X.SX32 UR27, UR5, UR27, 0x1, UP0 ;  /* 0x0000001b051b7291 */ /* 0x000fe200080f0e3f */
[----:B------:R-:W-:Y:S11]  /*11d0*/  @P0 BRA `(.L_x_45) ;  /* 0x0000000000280947 */ /* 0x000ff60003800000 */
[----:B-1-34-:R-:W1:Y:S01]  /*11e0*/  S2R R2, SR_LANEID ;  /* 0x0000000000027919 */ /* 0x01ae620000000000 */
[----:B------:R-:W-:Y:S05]  /*11f0*/  WARPSYNC.ALL ;  /* 0x0000000000007948 */ /* 0x000fea0003800000 */
[----:B-1----:R-:W-:-:S05]  /*1200*/  IMAD.SHL.U32 R4, R2, 0x4, RZ ;  /* 0x0000000402047824 */ /* 0x002fca00078e00ff */
[----:B------:R-:W1:Y:S01]  /*1210*/  LDS R5, [R4+UR20] ;  /* 0x0000001404057984 */ /* 0x000e620008000800 */
[----:B------:R-:W-:-:S05]  /*1220*/  IADD3 R2, P3, R4, UR26, RZ ;  /* 0x0000001a04027c10 */ /* 0x000fca000ff7e0ff */
[----:B------:R-:W-:-:S05]  /*1230*/  IMAD.X R3, RZ, RZ, UR27, P3 ;  /* 0x0000001bff037e24 */ /* 0x000fca00098e06ff */
[----:B-1----:R1:W3:Y:S01]  /*1240*/  ATOMG.E.EXCH.STRONG.GPU PT, RZ, [R2], R5 ;  /* 0x0000000502ff73a8 */ /* 0x0022e200041ee100 */
[----:B------:R-:W-:-:S04]  /*1250*/  DEPBAR {5,4,3,2,1,0} ;  /* 0x0000003f0000791a */ /* 0x000fc80000000000 */
[----:B------:R1:W-:Y:S01]  /*1260*/  UTMACCTL.IV [UR26] ;  /* 0x000000001a0079b9 */ /* 0x0003e20008000000 */
[----:B------:R-:W-:Y:S01]  /*1270*/  NOP ;  /* 0x0000000000007918 */ /* 0x000fe20000000000 */
.L_x_45:
[----:B------:R-:W-:Y:S05]  /*1280*/  @P0 BRA `(.L_x_46) ;  /* 0x00000000000c0947 */ /* 0x000fea0003800000 */
[----:B------:R0:W-:Y:S01]  /*1290*/  UTMACMDFLUSH ;  /* 0x00000000000079b7 */ /* 0x0001e20000000000 */
[----:B------:R-:W-:Y:S05]  /*12a0*/  @P0 BRA `(.L_x_46) ;  /* 0x0000000000040947 */ /* 0x000fea0003800000 */
[----:B------:R-:W-:-:S04]  /*12b0*/  DEPBAR.LE SB0, 0x0 ;  /* 0x000080000000791a */ /* 0x000fc80000000000 */
.L_x_46:
[----:B------:R-:W-:Y:S05]  /*12c0*/  WARPSYNC.ALL ;  /* 0x0000000000007948 */ /* 0x000fea0003800000 */
[----:B---3--:R-:W-:Y:S01]  /*12d0*/  BAR.SYNC.DEFER_BLOCKING 0x0 ;  /* 0x0000000000007b1d */ /* 0x008fe20000010000 */
[----:B------:R-:W-:Y:S01]  /*12e0*/  R2UR UR23, R7 ;  /* 0x00000000071772ca */ /* 0x000fe200000e0000 */
[----:B------:R-:W-:Y:S01]  /*12f0*/  USHF.L.U32 UR11, UR28, 0x7, URZ ;  /* 0x000000071c0b7899 */ /* 0x000fe2000800063f */
[----:B------:R-:W-:Y:S01]  /*1300*/  IMAD.MOV.U32 R25, RZ, RZ, RZ ;  /* 0x000000ffff197224 */ /* 0x000fe200078e00ff */
[----:B------:R-:W-:Y:S01]  /*1310*/  USHF.L.U32 UR15, UR29, 0x7, URZ ;  /* 0x000000071d0f7899 */ /* 0x000fe2000800063f */
[----:B------:R-:W-:Y:S01]  /*1320*/  CS2R R26, SRZ ;  /* 0x00000000001a7805 */ /* 0x000fe2000001ff00 */
[----:B------:R-:W-:Y:S01]  /*1330*/  VOTEU.ALL UP0, P2 ;  /* 0x00000000003f7886 */ /* 0x000fe20001000000 */
[----:B------:R-:W-:Y:S01]  /*1340*/  UMOV UR6, 0x1 ;  /* 0x0000000100067882 */ /* 0x000fe20000000000 */
[----:B------:R-:W-:Y:S01]  /*1350*/  VOTEU.ALL UP1, P2 ;  /* 0x00000000003f7886 */ /* 0x000fe20001020000 */
[----:B------:R-:W-:-:S02]  /*1360*/  CS2R R28, SRZ ;  /* 0x00000000001c7805 */ /* 0x000fc4000001ff00 */
[----:B------:R-:W-:Y:S01]  /*1370*/  CS2R R30, SRZ ;  /* 0x00000000001e7805 */ /* 0x000fe2000001ff00 */
[----:B------:R-:W-:-:S04]  /*1380*/  @!UP0 UIADD3 UR8, -UR6, 0x100000, URZ ;  /* 0x0010000006088890 */ /* 0x000fc8000fffe13f */
[----:B------:R-:W-:Y:S02]  /*1390*/  @!UP0 USHF.L.U32 UR9, UR8, 0xb, URZ ;  /* 0x0000000b08098899 */ /* 0x000fe4000800063f */
[----:B------:R-:W-:Y:S01]  /*13a0*/  @!UP0 USHF.L.U32 UR8, UR8, 0x1, URZ ;  /* 0x0000000108088899 */ /* 0x000fe2000800063f */
[----:B------:R-:W-:Y:S01]  /*13b0*/  CS2R R32, SRZ ;  /* 0x0000000000207805 */ /* 0x000fe2000001ff00 */
[----:B------:R-:W-:-:S04]  /*13c0*/  @!UP0 UIADD3 UR6, -UR6, 0x100000, URZ ;  /* 0x0010000006068890 */ /* 0x000fc8000fffe13f */
[----:B------:R-:W-:Y:S02]  /*13d0*/  @!UP0 USHF.L.U32 UR7, UR6, 0xb, URZ ;  /* 0x0000000b06078899 */ /* 0x000fe4000800063f */
[----:B------:R-:W-:Y:S01]  /*13e0*/  @!UP0 USHF.L.U32 UR6, UR6, 0x1, URZ ;  /* 0x0000000106068899 */ /* 0x000fe2000800063f */
[----:B------:R-:W-:Y:S01]  /*13f0*/  CS2R R34, SRZ ;  /* 0x0000000000227805 */ /* 0x000fe2000001ff00 */
[----:B------:R-:W-:Y:S01]  /*1400*/  VOTEU.ALL UP0, P2 ;  /* 0x00000000003f7886 */ /* 0x000fe20001000000 */
[----:B------:R-:W-:Y:S02]  /*1410*/  CS2R R36, SRZ ;  /* 0x0000000000247805 */ /* 0x000fe4000001ff00 */
[----:B------:R-:W-:Y:S02]  /*1420*/  CS2R R38, SRZ ;  /* 0x0000000000267805 */ /* 0x000fe4000001ff00 */
[----:B------:R-:W-:Y:S02]  /*1430*/  CS2R R40, SRZ ;  /* 0x0000000000287805 */ /* 0x000fe4000001ff00 */
[----:B------:R-:W-:-:S02]  /*1440*/  CS2R R42, SRZ ;  /* 0x00000000002a7805 */ /* 0x000fc4000001ff00 */
[----:B------:R-:W-:Y:S02]  /*1450*/  CS2R R44, SRZ ;  /* 0x00000000002c7805 */ /* 0x000fe4000001ff00 */
[----:B------:R-:W-:Y:S02]  /*1460*/  CS2R R46, SRZ ;  /* 0x00000000002e7805 */ /* 0x000fe4000001ff00 */
[----:B------:R-:W-:Y:S02]  /*1470*/  CS2R R48, SRZ ;  /* 0x0000000000307805 */ /* 0x000fe4000001ff00 */
[----:B------:R-:W-:Y:S01]  /*1480*/  CS2R R50, SRZ ;  /* 0x0000000000327805 */ /* 0x000fe2000001ff00 */
[----:B------:R-:W3:Y:S02]  /*1490*/  FENCE.VIEW.ASYNC.S ;  /* 0x00000000000073c6 */ /* 0x000ee40000000000 */
[----:B---3--:R3:W4:Y:S02]  /*14a0*/  @!UP0 SYNCS.EXCH.64 URZ, [UR20+0x8000], UR8 ;  /* 0x00800008143f85b2 */ /* 0x0087240008000100 */
[----:B----4-:R-:W-:Y:S01]  /*14b0*/  BAR.SYNC.DEFER_BLOCKING 0x0 ;  /* 0x0000000000007b1d */ /* 0x010fe20000010000 */
[----:B------:R-:W-:-:S02]  /*14c0*/  CS2R R52, SRZ ;  /* 0x0000000000347805 */ /* 0x000fc4000001ff00 */
[----:B------:R-:W-:Y:S02]  /*14d0*/  CS2R R54, SRZ ;  /* 0x0000000000367805 */ /* 0x000fe4000001ff00 */
[----:B------:R-:W-:Y:S02]  /*14e0*/  CS2R R56, SRZ ;  /* 0x0000000000387805 */ /* 0x000fe4000001ff00 */
[----:B------:R-:W-:Y:S02]  /*14f0*/  CS2R R58, SRZ ;  /* 0x00000000003a7805 */ /* 0x000fe4000001ff00 */
[----:B------:R-:W-:Y:S02]  /*1500*/  CS2R R60, SRZ ;  /* 0x00000000003c7805 */ /* 0x000fe4000001ff00 */
[----:B------:R-:W-:Y:S02]  /*1510*/  CS2R R62, SRZ ;  /* 0x00000000003e7805 */ /* 0x000fe4000001ff00 */
        /* <DEDUP_REMOVED lines=11> */
[----:B------:R-:W-:Y:S01]  /*15d0*/  CS2R R86, SRZ ;  /* 0x0000000000567805 */ /* 0x000fe2000001ff00 */
[----:B------:R3:W4:Y:S01]  /*15e0*/  @!UP1 SYNCS.EXCH.64 URZ, [UR20+0x8008], UR6 ;  /* 0x00800806143f95b2 */ /* 0x0007220008000100 */
[----:B------:R-:W-:Y:S05]  /*15f0*/  @!P1 BRA `(.L_x_47) ;  /* 0x00000004007c9947 */ /* 0x000fea0003800000 */
        /* <DEDUP_REMOVED lines=31> */
[----:B------:R-:W-:Y:S01]  /*17f0*/  CS2R R86, SRZ ;  /* 0x0000000000567805 */ /* 0x000fe2000001ff00 */
[----:B------:R-:W-:Y:S01]  /*1800*/  UMOV UR5, URZ ;  /* 0x0000003f00057c82 */ /* 0x000fe20008000000 */
[----:B------:R-:W-:-:S05]  /*1810*/  UMOV UR14, URZ ;  /* 0x0000003f000e7c82 */ /* 0x000fca0008000000 */
.L_x_49:
[----:B----4-:R-:W-:Y:S01]  /*1820*/  BAR.SYNC.DEFER_BLOCKING 0x0 ;  /* 0x0000000000007b1d */ /* 0x010fe20000010000 */
[----:B------:R-:W-:Y:S01]  /*1830*/  ULEA UR18, UR5, UR20, 0x3 ;  /* 0x0000001405127291 */ /* 0x000fe2000f8e183f */
[----:B-1----:R-:W-:Y:S01]  /*1840*/  @!P2 IMAD.MOV.U32 R2, RZ, RZ, 0x4000 ;  /* 0x00004000ff02a424 */ /* 0x002fe200078e00ff */
[----:B------:R-:W-:Y:S01]  /*1850*/  ELECT P0, URZ, PT ;  /* 0x00000000003f782f */ /* 0x000fe20003800000 */
[----:B------:R-:W-:-:S03]  /*1860*/  ULEA UR12, UR5, UR20, 0xd ;  /* 0x00000014050c7291 */ /* 0x000fc6000f8e683f */
[----:B------:R-:W-:Y:S02]  /*1870*/  ISETP.LT.U32.AND P0, PT, R6, 0x20, P0 ;  /* 0x000000200600780c */ /* 0x000fe40000701070 */
[----:B------:R-:W-:Y:S01]  /*1880*/  ELECT P1, URZ, PT ;  /* 0x00000000003f782f */ /* 0x000fe20003820000 */
[----:B---3--:R-:W-:-:S03]  /*1890*/  UIADD3 UR8, UR12, 0x4000, URZ ;  /* 0x000040000c087890 */ /* 0x008fc6000fffe03f */
[----:B------:R-:W-:Y:S01]  /*18a0*/  ISETP.LT.U32.AND P1, PT, R6, 0x20, P1 ;  /* 0x000000200600780c */ /* 0x000fe20000f21070 */
[----:B------:R-:W-:-:S06]  /*18b0*/  UMOV UR10, UR14 ;  /* 0x0000000e000a7c82 */ /* 0x000fcc0008000000 */
[----:B------:R-:W-:Y:S01]  /*18c0*/  VOTEU.ANY UP0, P0 ;  /* 0x00000000003f7886 */ /* 0x000fe20000000100 */
[----:B------:R-:W-:Y:S01]  /*18d0*/  VOTEU.ANY UP2, P0 ;  /* 0x00000000003f7886 */ /* 0x000fe20000040100 */
[----:B------:R1:W-:Y:S01]  /*18e0*/  @!P2 SYNCS.ARRIVE.TRANS64 RZ, [UR18+0x8000], R2 ;  /* 0x00800002ffffa9a7 */ /* 0x0003e20008000012 */
[----:B------:R3:W-:Y:S06]  /*18f0*/  MEMBAR.ALL.CTA ;  /* 0x0000000000007992 */ /* 0x0007ec0000008000 */
[----:B---3--:R-:W3:Y:S01]  /*1900*/  FENCE.VIEW.ASYNC.S ;  /* 0x00000000000073c6 */ /* 0x008ee20000000000 */
[----:B------:R-:W-:Y:S01]  /*1910*/  @UP0 UIADD3 UR13, UR18, 0x8000, URZ ;  /* 0x00008000120d0890 */ /* 0x000fe2000fffe03f */
[----:B------:R-:W-:Y:S01]  /*1920*/  @UP0 UMOV UR6, UR22 ;  /* 0x0000001600060c82 */ /* 0x000fe20008000000 */
[----:B------:R-:W-:Y:S01]  /*1930*/  @UP0 UMOV UR7, UR21 ;  /* 0x0000001500070c82 */ /* 0x000fe20008000000 */
[----:B---3--:R-:W-:Y:S01]  /*1940*/  VOTEU.ANY UP1, P1 ;  /* 0x00000000003f7886 */ /* 0x008fe20000820100 */
[----:B------:R-:W-:Y:S01]  /*1950*/  VOTEU.ANY UP3, P1 ;  /* 0x00000000003f7886 */ /* 0x000fe20000860100 */
[----:B-1----:R-:W-:-:S03]  /*1960*/  IMAD.U32 R2, RZ, RZ, UR4 ;  /* 0x00000004ff027e24 */ /* 0x002fc6000f8e00ff */
[----:B------:R-:W-:Y:S01]  /*1970*/  @UP1 UIADD3 UR9, UR18, 0x8000, URZ ;  /* 0x0000800012091890 */ /* 0x000fe2000fffe03f */
[----:B------:R-:W-:Y:S01]  /*1980*/  @UP1 UMOV UR16, UR24 ;  /* 0x0000001800101c82 */ /* 0x000fe20008000000 */
[----:B------:R-:W-:Y:S01]  /*1990*/  @UP1 UMOV UR17, UR25 ;  /* 0x0000001900111c82 */ /* 0x000fe20008000000 */
[----:B------:R-:W-:Y:S01]  /*19a0*/  SHF.L.U32 R2, R2, 0x1f, RZ ;  /* 0x0000001f02027819 */ /* 0x000fe200000006ff */
[----:B------:R-:W-:Y:S06]  /*19b0*/  BAR.SYNC.DEFER_BLOCKING 0x0 ;  /* 0x0000000000007b1d */ /* 0x000fec0000010000 */
[----:B------:R1:W-:Y:S02]  /*19c0*/  @UP2 UTMALDG.2D [UR12], [UR6] ;  /* 0x0000000c060025b4 */ /* 0x0003e40008008000 */
[----:B------:R-:W-:Y:S06]  /*19d0*/  BAR.SYNC.DEFER_BLOCKING 0x0 ;  /* 0x0000000000007b1d */ /* 0x000fec0000010000 */
[----:B------:R1:W-:Y:S02]  /*19e0*/  @UP3 UTMALDG.2D [UR8], [UR16] ;  /* 0x00000008100035b4 */ /* 0x0003e40008008000 */
[----:B------:R-:W-:Y:S06]  /*19f0*/  BAR.SYNC.DEFER_BLOCKING 0x0 ;  /* 0x0000000000007b1d */ /* 0x000fec0000010000 */
[----:B------:R-:W3:Y:S02]  /*1a00*/  SYNCS.PHASECHK.TRANS64.TRYWAIT P0, [UR18+0x8000], R2 ;  /* 0x00800002ff0075a7 */ /* 0x000ee40008000152 */
[----:B-1-3--:R-:W-:Y:S05]  /*1a10*/  @!P0 BRA `(.L_x_48) ;  /* 0x0000000400a88947 */ /* 0x00afea0003800000 */
.L_x_50:
[----:B------:R-:W-:Y:S01]  /*1a20*/  USHF.L.U32 UR6, UR23, 0x6, URZ ;  /* 0x0000000617067899 */ /* 0x000fe2000800063f */
[----:B------:R-:W-:Y:S02]  /*1a30*/  WARPGROUP.DEPBAR.LE gsb0, 0x0 ;  /* 0x00008000000079c5 */ /* 0x000fe40000010000 */
[----:B------:R-:W-:Y:S01]  /*1a40*/  USHF.R.U32.HI UR8, URZ, 0x4, UR8 ;  /* 0x000000043f087899 */ /* 0x000fe20008011608 */
[----:B------:R-:W-:Y:S01]  /*1a50*/  WARPGROUP.ARRIVE ;  /* 0x00000000000079c5 */ /* 0x000fe20000000000 */
[----:B------:R-:W-:Y:S01]  /*1a60*/  ULOP3.LUT UR6, UR6, 0x100, URZ, 0xc0, !UPT ;  /* 0x0000010006067892 */ /* 0x000fe2000f8ec03f */
[----:B------:R-:W1:Y:S01]  /*1a70*/  LDC R2, c[0x0][0x230] ;  /* 0x00008c00ff027b82 */ /* 0x000e620000000800 */
[----:B------:R-:W-:Y:S02]  /*1a80*/  USGXT.U32 UR8, UR8, 0xe ;  /* 0x0000000e0808789a */ /* 0x000fe40008000000 */
[----:B------:R-:W-:Y:S01]  /*1a90*/  ULEA.HI UR6, UR12, UR6, URZ, 0x1c ;  /* 0x000000060c067291 */ /* 0x000fe2000f8fe03f */
[----:B------:R-:W-:Y:S01]  /*1aa0*/  UMOV UR17, 0x80000020 ;  /* 0x8000002000117882 */ /* 0x000fe20000000000 */
[----:B------:R-:W-:-:S02]  /*1ab0*/  UMOV UR19, 0x80000020 ;  /* 0x8000002000137882 */ /* 0x000fc40000000000 */
[----:B------:R-:W-:Y:S01]  /*1ac0*/  ULOP3.LUT UR6, UR6, 0x3fff, URZ, 0xc0, !UPT ;  /* 0x00003fff06067892 */ /* 0x000fe2000f8ec03f */
[----:B------:R-:W-:Y:S01]  /*1ad0*/  UMOV UR18, UR8 ;  /* 0x0000000800127c82 */ /* 0x000fe20008000000 */
[----:B------:R-:W-:Y:S01]  /*1ae0*/  UIADD3 UR14, UR14, 0x20, URZ ;  /* 0x000000200e0e7890 */ /* 0x000fe2000fffe03f */
[----:B------:R-:W-:Y:S01]  /*1af0*/  UMOV UR7, URZ ;  /* 0x0000003f00077c82 */ /* 0x000fe20008000000 */
[----:B------:R-:W-:-:S03]  /*1b00*/  UIADD3 UR5, UR5, 0x1, URZ ;  /* 0x0000000105057890 */ /* 0x000fc6000fffe03f */
[----:B------:R-:W-:Y:S01]  /*1b10*/  UMOV UR16, UR6 ;  /* 0x0000000600107c82 */ /* 0x000fe20008000000 */
[----:B------:R-:W-:Y:S01]  /*1b20*/  UMOV UR9, URZ ;  /* 0x0000003f00097c82 */ /* 0x000fe20008000000 */
[----:B------:R-:W-:Y:S01]  /*1b30*/  HGMMA.64x128x16.F32.BF16 R24, gdesc[UR16], R24 ;  /* 0x01e00000101879f0 */ /* 0x000fe20008701818 */
[----:B------:R-:W-:Y:S01]  /*1b40*/  UMOV UR18, 0xfffffffe ;  /* 0xfffffffe00127882 */ /* 0x000fe20000000000 */
[----:B------:R-:W-:Y:S01]  /*1b50*/  UMOV UR19, 0x7fffffdf ;  /* 0x7fffffdf00137882 */ /* 0x000fe20000000000 */
[----:B------:R-:W-:Y:S02]  /*1b60*/  UISETP.NE.U32.AND UP0, UPT, UR5, 0x2, UPT ;  /* 0x000000020500788c */ /* 0x000fe4000bf05070 */
[----:B------:R-:W-:Y:S01]  /*1b70*/  UIADD3.64 UR16, UR6, -UR18, URZ ;  /* 0x8000001206107297 */ /* 0x000fe2000fffe03f */
[----:B-1----:R-:W-:Y:S01]  /*1b80*/  ISETP.LE.AND P0, PT, R2, UR14, PT ;  /* 0x0000000e02007c0c */ /* 0x002fe2000bf03270 */
[----:B------:R-:W-:Y:S02]  /*1b90*/  UIADD3.64 UR18, UR8, -UR18, URZ ;  /* 0x8000001208127297 */ /* 0x000fe4000fffe03f */
[----:B------:R-:W-:-:S02]  /*1ba0*/  USEL UR6, URZ, 0x1, UP0 ;  /* 0x000000013f067887 */ /* 0x000fc40008000000 */
[----:B------:R-:W-:Y:S02]  /*1bb0*/  USEL UR5, UR5, URZ, UP0 ;  /* 0x0000003f05057287 */ /* 0x000fe40008000000 */
[----:B------:R-:W-:-:S03]  /*1bc0*/  ULOP3.LUT UR4, UR4, UR6, URZ, 0x3c, !UPT ;  /* 0x0000000604047292 */ /* 0x000fc6000f8e3c3f */
[----:B------:R-:W-:Y:S03]  /*1bd0*/  HGMMA.64x128x16.F32.BF16 R24, gdesc[UR16], R24, gsb0 ;  /* 0x01e00000101879f0 */ /* 0x000fe60008001818 */
[----:B------:R-:W-:Y:S06]  /*1be0*/  @!P0 BRA `(.L_x_49) ;  /* 0xfffffffc000c8947 */ /* 0x000fec000383ffff */
.L_x_47:
[----:B------:R-:W-:Y:S02]  /*1bf0*/  WARPGROUP.DEPBAR.LE gsb0, 0x0 ;  /* 0x00008000000079c5 */ /* 0x000fe40000010000 */
[----:B----4-:R-:W-:Y:S01]  /*1c00*/  BAR.SYNC.DEFER_BLOCKING 0x0 ;  /* 0x0000000000007b1d */ /* 0x010fe20000010000 */
[C---:B-1----:R-:W-:Y:S01]  /*1c10*/  IMAD.SHL.U32 R2, R0.reuse, 0x80, RZ ;  /* 0x0000008000027824 */ /* 0x042fe200078e00ff */
[----:B------:R-:W-:Y:S01]  /*1c20*/  F2FP.BF16.F32.PACK_AB R24, R25, R24 ;  /* 0x000000181918723e */ /* 0x000fe200000010ff */
[----:B------:R-:W-:Y:S01]  /*1c30*/  IMAD.SHL.U32 R3, R0, 0x10, RZ ;  /* 0x0000001000037824 */ /* 0x000fe200078e00ff */
[----:B------:R-:W-:Y:S02]  /*1c40*/  F2FP.BF16.F32.PACK_AB R25, R27, R26 ;  /* 0x0000001a1b19723e */ /* 0x000fe400000010ff */
[----:B------:R-:W-:Y:S02]  /*1c50*/  ELECT P0, URZ, PT ;  /* 0x00000000003f782f */ /* 0x000fe40003800000 */
[----:B------:R-:W-:Y:S01]  /*1c60*/  LOP3.LUT R2, R2, 0x780, RZ, 0xc0, !PT ;  /* 0x0000078002027812 */ /* 0x000fe200078ec0ff */
[----:B------:R-:W-:Y:S01]  /*1c70*/  ULOP3.LUT UR23, UR23, 0x1, URZ, 0xc0, !UPT ;  /* 0x0000000117177892 */ /* 0x000fe2000f8ec03f */
[----:B------:R-:W-:Y:S01]  /*1c80*/  F2FP.BF16.F32.PACK_AB R56, R57, R56 ;  /* 0x000000383938723e */ /* 0x000fe200000010ff */
[----:B------:R-:W-:Y:S01]  /*1c90*/  UMOV UR10, UR15 ;  /* 0x0000000f000a7c82 */ /* 0x000fe20008000000 */
[----:B------:R-:W-:Y:S01]  /*1ca0*/  LOP3.LUT R3, R2, 0x70, R3, 0xf8, !PT ;  /* 0x0000007002037812 */ /* 0x000fe200078ef803 */
[----:B---3--:R-:W-:Y:S01]  /*1cb0*/  ULEA UR9, UR23, UR11, 0x6 ;  /* 0x0000000b17097291 */ /* 0x008fe2000f8e303f */
[----:B------:R-:W-:Y:S01]  /*1cc0*/  F2FP.BF16.F32.PACK_AB R26, R29, R28 ;  /* 0x0000001c1d1a723e */ /* 0x000fe200000010ff */
[----:B------:R-:W-:Y:S01]  /*1cd0*/  ULEA UR8, UR23, UR20, 0xe ;  /* 0x0000001417087291 */ /* 0x000fe2000f8e703f */
[----:B------:R-:W-:Y:S01]  /*1ce0*/  LOP3.LUT R3, R3, 0x10, R0, 0x78, !PT ;  /* 0x0000001003037812 */ /* 0x000fe200078e7800 */
[----:B------:R-:W-:Y:S01]  /*1cf0*/  IMAD.SHL.U32 R0, R0, 0x40, RZ ;  /* 0x0000004000007824 */ /* 0x000fe200078e00ff */
[----:B------:R-:W-:-:S02]  /*1d00*/  F2FP.BF16.F32.PACK_AB R27, R31, R30 ;  /* 0x0000001e1f1b723e */ /* 0x000fc400000010ff */
[----:B------:R-:W-:Y:S02]  /*1d10*/  F2FP.BF16.F32.PACK_AB R32, R33, R32 ;  /* 0x000000202120723e */ /* 0x000fe400000010ff */
[----:B------:R-:W-:Y:S02]  /*1d20*/  LOP3.LUT R0, R3, 0x3800, R0, 0xf8, !PT ;  /* 0x0000380003007812 */ /* 0x000fe400078ef800 */
[----:B------:R-:W-:Y:S01]  /*1d30*/  F2FP.BF16.F32.PACK_AB R57, R59, R58 ;  /* 0x0000003a3b39723e */ /* 0x000fe200000010ff */
[----:B------:R-:W1:Y:S02]  /*1d40*/  @!P2 SYNCS.CCTL.IV [UR20+0x8000] ;  /* 0x00800000ff00a9b1 */ /* 0x000e640008000014 */
[----:B-1----:R-:W-:Y:S01]  /*1d50*/  BAR.SYNC.DEFER_BLOCKING 0x0 ;  /* 0x0000000000007b1d */ /* 0x002fe20000010000 */
[C---:B------:R-:W-:Y:S01]  /*1d60*/  LOP3.LUT R3, R0.reuse, 0x20, RZ, 0x3c, !PT ;  /* 0x0000002000037812 */ /* 0x040fe200078e3cff */
[C---:B------:R-:W-:Y:S01]  /*1d70*/  VIADD R2, R0.reuse, UR20 ;  /* 0x0000001400027c36 */ /* 0x040fe20008000000 */
[----:B------:R-:W-:-:S02]  /*1d80*/  LOP3.LUT R4, R0, 0x40, RZ, 0x3c, !PT ;  /* 0x0000004000047812 */ /* 0x000fc400078e3cff */
[----:B------:R-:W-:Y:S01]  /*1d90*/  F2FP.BF16.F32.PACK_AB R33, R35, R34 ;  /* 0x000000222321723e */ /* 0x000fe200000010ff */
[----:B------:R-:W-:Y:S01]  /*1da0*/  VIADD R3, R3, UR20 ;  /* 0x0000001403037c36 */ /* 0x000fe20008000000 */
[----:B------:R-:W-:Y:S01]  /*1db0*/  F2FP.BF16.F32.PACK_AB R58, R61, R60 ;  /* 0x0000003c3d3a723e */ /* 0x000fe200000010ff */
[----:B------:R-:W-:Y:S01]  /*1dc0*/  VIADD R4, R4, UR20 ;  /* 0x0000001404047c36 */ /* 0x000fe20008000000 */
[----:B------:R-:W-:Y:S02]  /*1dd0*/  F2FP.BF16.F32.PACK_AB R59, R63, R62 ;  /* 0x0000003e3f3b723e */ /* 0x000fe400000010ff */
[----:B------:R-:W-:Y:S02]  /*1de0*/  F2FP.BF16.F32.PACK_AB R64, R65, R64 ;  /* 0x000000404140723e */ /* 0x000fe400000010ff */
[----:B------:R-:W-:Y:S02]  /*1df0*/  LOP3.LUT R0, R0, 0x60, RZ, 0x3c, !PT ;  /* 0x0000006000007812 */ /* 0x000fe400078e3cff */
[----:B------:R-:W-:-:S02]  /*1e00*/  F2FP.BF16.F32.PACK_AB R34, R37, R36 ;  /* 0x000000242522723e */ /* 0x000fc400000010ff */
[----:B------:R-:W-:Y:S01]  /*1e10*/  F2FP.BF16.F32.PACK_AB R35, R39, R38 ;  /* 0x000000262723723e */ /* 0x000fe200000010ff */
[----:B------:R-:W-:Y:S01]  /*1e20*/  VIADD R0, R0, UR20 ;  /* 0x0000001400007c36 */ /* 0x000fe20008000000 */
[----:B------:R-:W-:Y:S02]  /*1e30*/  F2FP.BF16.F32.PACK_AB R40, R41, R40 ;  /* 0x000000282928723e */ /* 0x000fe400000010ff */
[----:B------:R-:W-:Y:S02]  /*1e40*/  F2FP.BF16.F32.PACK_AB R65, R67, R66 ;  /* 0x000000424341723e */ /* 0x000fe400000010ff */
[----:B------:R-:W-:Y:S01]  /*1e50*/  F2FP.BF16.F32.PACK_AB R41, R43, R42 ;  /* 0x0000002a2b29723e */ /* 0x000fe200000010ff */
[----:B------:R-:W1:Y:S01]  /*1e60*/  @!P2 SYNCS.CCTL.IV [UR20+0x8008] ;  /* 0x00800800ff00a9b1 */ /* 0x000e620008000014 */
[----:B------:R-:W-:Y:S01]  /*1e70*/  F2FP.BF16.F32.PACK_AB R66, R69, R68 ;  /* 0x000000444542723e */ /* 0x000fe200000010ff */
[----:B-1----:R-:W-:Y:S01]  /*1e80*/  STSM.16.M88.4 [R2], R24 ;  /* 0x0000001802007844 */ /* 0x002fe20000000200 */
[----:B------:R-:W-:-:S02]  /*1e90*/  F2FP.BF16.F32.PACK_AB R67, R71, R70 ;  /* 0x000000464743723e */ /* 0x000fc400000010ff */
[----:B------:R-:W-:Y:S01]  /*1ea0*/  F2FP.BF16.F32.PACK_AB R72, R73, R72 ;  /* 0x000000484948723e */ /* 0x000fe200000010ff */
[----:B------:R-:W-:Y:S01]  /*1eb0*/  STSM.16.M88.4 [R2+0x4000], R56 ;  /* 0x0040003802007844 */ /* 0x000fe20000000200 */
[----:B------:R-:W-:Y:S02]  /*1ec0*/  F2FP.BF16.F32.PACK_AB R42, R45, R44 ;  /* 0x0000002c2d2a723e */ /* 0x000fe400000010ff */
[----:B------:R-:W-:Y:S01]  /*1ed0*/  F2FP.BF16.F32.PACK_AB R43, R47, R46 ;  /* 0x0000002e2f2b723e */ /* 0x000fe200000010ff */
[----:B------:R-:W-:Y:S01]  /*1ee0*/  STSM.16.M88.4 [R3], R32 ;  /* 0x0000002003007844 */ /* 0x000fe20000000200 */
[----:B------:R-:W-:Y:S02]  /*1ef0*/  F2FP.BF16.F32.PACK_AB R48, R49, R48 ;  /* 0x000000303130723e */ /* 0x000fe400000010ff */
[----:B------:R-:W-:Y:S01]  /*1f00*/  F2FP.BF16.F32.PACK_AB R73, R75, R74 ;  /* 0x0000004a4b49723e */ /* 0x000fe200000010ff */
[----:B------:R-:W-:Y:S01]  /*1f10*/  STSM.16.M88.4 [R3+0x4000], R64 ;  /* 0x0040004003007844 */ /* 0x000fe20000000200 */
[----:B------:R-:W-:-:S02]  /*1f20*/  F2FP.BF16.F32.PACK_AB R49, R51, R50 ;  /* 0x000000323331723e */ /* 0x000fc400000010ff */
[----:B------:R-:W-:Y:S01]  /*1f30*/  F2FP.BF16.F32.PACK_AB R74, R77, R76 ;  /* 0x0000004c4d4a723e */ /* 0x000fe200000010ff */
[----:B------:R-:W-:Y:S01]  /*1f40*/  STSM.16.M88.4 [R4], R40 ;  /* 0x0000002804007844 */ /* 0x000fe20000000200 */
[----:B------:R-:W-:Y:S02]  /*1f50*/  F2FP.BF16.F32.PACK_AB R75, R79, R78 ;  /* 0x0000004e4f4b723e */ /* 0x000fe400000010ff */
[----:B------:R-:W-:Y:S02]  /*1f60*/  F2FP.BF16.F32.PACK_AB R80, R81, R80 ;  /* 0x000000505150723e */ /* 0x000fe400000010ff */
[----:B------:R-:W-:Y:S01]  /*1f70*/  F2FP.BF16.F32.PACK_AB R50, R53, R52 ;  /* 0x000000343532723e */ /* 0x000fe200000010ff */
[----:B------:R-:W-:Y:S01]  /*1f80*/  STSM.16.M88.4 [R4+0x4000], R72 ;  /* 0x0040004804007844 */ /* 0x000fe20000000200 */
[----:B------:R-:W-:Y:S02]  /*1f90*/  F2FP.BF16.F32.PACK_AB R51, R55, R54 ;  /* 0x000000363733723e */ /* 0x000fe400000010ff */
[----:B------:R-:W-:-:S02]  /*1fa0*/  F2FP.BF16.F32.PACK_AB R81, R83, R82 ;  /* 0x000000525351723e */ /* 0x000fc400000010ff */
[----:B------:R-:W-:Y:S01]  /*1fb0*/  F2FP.BF16.F32.PACK_AB R82, R85, R84 ;  /* 0x000000545552723e */ /* 0x000fe200000010ff */
[----:B------:R-:W-:Y:S01]  /*1fc0*/  STSM.16.M88.4 [R0], R48 ;  /* 0x0000003000007844 */ /* 0x000fe20000000200 */
[----:B------:R-:W-:Y:S02]  /*1fd0*/  F2FP.BF16.F32.PACK_AB R83, R87, R86 ;  /* 0x000000565753723e */ /* 0x000fe400000010ff */
[----:B------:R-:W-:-:S03]  /*1fe0*/  ISETP.LT.U32.AND P0, PT, R6, 0x40, P0 ;  /* 0x000000400600780c */ /* 0x000fc60000701070 */
[----:B------:R-:W-:Y:S01]  /*1ff0*/  STSM.16.M88.4 [R0+0x4000], R80 ;  /* 0x0040005000007844 */ /* 0x000fe20000000200 */
[----:B------:R1:W-:Y:S06]  /*2000*/  MEMBAR.ALL.CTA ;  /* 0x0000000000007992 */ /* 0x0003ec0000008000 */
[----:B-1----:R-:W1:Y:S03]  /*2010*/  FENCE.VIEW.ASYNC.S ;  /* 0x00000000000073c6 */ /* 0x002e660000000000 */
[----:B-1----:R-:W-:Y:S01]  /*2020*/  VOTEU.ANY UP0, P0 ;  /* 0x00000000003f7886 */ /* 0x002fe20000000100 */
[----:B------:R-:W-:-:S04]  /*2030*/  VOTEU.ANY UP1, P0 ;  /* 0x00000000003f7886 */ /* 0x000fc80000020100 */
[----:B------:R-:W-:Y:S01]  /*2040*/  @UP0 UMOV UR6, UR26 ;  /* 0x0000001a00060c82 */ /* 0x000fe20008000000 */
[----:B------:R-:W-:Y:S01]  /*2050*/  @UP0 UMOV UR7, UR27 ;  /* 0x0000001b00070c82 */ /* 0x000fe20008000000 */
[----:B------:R-:W-:Y:S06]  /*2060*/  BAR.SYNC.DEFER_BLOCKING 0x0 ;  /* 0x0000000000007b1d */ /* 0x000fec0000010000 */
[----:B------:R1:W-:Y:S01]  /*2070*/  @UP1 UTMASTG.2D [UR8], [UR6] ;  /* 0x00000008060013b5 */ /* 0x0003e20008008000 */
[----:B------:R0:W-:Y:S01]  /*2080*/  UTMACMDFLUSH ;  /* 0x00000000000079b7 */ /* 0x0001e20000000000 */
[----:B------:R-:W-:-:S04]  /*2090*/  DEPBAR.LE SB0, 0x0 ;  /* 0x000080000000791a */ /* 0x000fc80000000000 */
[----:B------:R-:W-:Y:S06]  /*20a0*/  BAR.SYNC.DEFER_BLOCKING 0x0 ;  /* 0x0000000000007b1d */ /* 0x000fec0000010000 */
[----:B-1----:R-:W-:Y:S05]  /*20b0*/  EXIT ;  /* 0x000000000000794d */ /* 0x002fea0003800000 */
.L_x_48:
[----:B------:R-:W1:Y:S02]  /*20c0*/  SYNCS.PHASECHK.TRANS64.TRYWAIT P0, [UR18+0x8000], R2 ;  /* 0x00800002ff0075a7 */ /* 0x000e640008000152 */
[----:B-1----:R-:W-:Y:S05]  /*20d0*/  @!P0 BRA `(.L_x_48) ;  /* 0xfffffffc00f88947 */ /* 0x002fea000383ffff */
[----:B------:R-:W-:Y:S05]  /*20e0*/  BRA `(.L_x_50) ;  /* 0xfffffff8004c7947 */ /* 0x000fea000383ffff */
.L_x_51:
[----:B------:R-:W-:-:S00]  /*20f0*/  BRA `(.L_x_51) ;  /* 0xfffffffc00fc7947 */ /* 0x000fc0000383ffff */
[----:B------:R-:W-:-:S00]  /*2100*/  NOP ;  /* 0x0000000000007918 */ /* 0x000fc00000000000 */
[----:B------:R-:W-:-:S00]  /*2110*/  NOP ;  /* 0x0000000000007918 */ /* 0x000fc00000000000 */
[----:B------:R-:W-:-:S00]  /*2120*/  NOP ;  /* 0x0000000000007918 */ /* 0x000fc00000000000 */
[----:B------:R-:W-:-:S00]  /*2130*/  NOP ;  /* 0x0000000000007918 */ /* 0x000fc00000000000 */
[----:B------:R-:W-:-:S00]  /*2140*/  NOP ;  /* 0x0000000000007918 */ /* 0x000fc00000000000 */
[----:B------:R-:W-:-:S00]  /*2150*/  NOP ;  /* 0x0000000000007918 */ /* 0x000fc00000000000 */
[----:B------:R-:W-:-:S00]  /*2160*/  NOP ;  /* 0x0000000000007918 */ /* 0x000fc00000000000 */
[----:B------:R-:W-:-:S00]  /*2170*/  NOP ;  /* 0x0000000000007918 */ /* 0x000fc00000000000 */
.L_x_52:


//--------------------- .nv.shared.gluon_wgmma    --------------------------
	.section	.nv.shared.gluon_wgmma,"aw",@nobits
	.sectionflags	@""
	.align	16
	.zero		1024


//--------------------- .nv.shared.reserved.0     --------------------------
	.section	.nv.shared.reserved.0,"aw",@nobits
	.weak		__nv_reservedSMEM_offset_0_alias
	.size		__nv_reservedSMEM_offset_0_alias, 0, 0
	.other		__nv_reservedSMEM_offset_0_alias,@"STO_CUDA_RESERVED_SHARED STV_DEFAULT"
__nv_reservedSMEM_offset_0_alias:
	.zero		0


//--------------------- .nv.constant0.gluon_wgmma --------------------------
	.section	.nv.constant0.gluon_wgmma,"a",@progbits
	.sectionflags	@""
	.align	4
.nv.constant0.gluon_wgmma:
	.zero		608


//--------------------- SYMBOLS --------------------------

	.type		.nv.reservedSmem.offset0,@object
	.size		.nv.reservedSmem.offset0,0x4
